	.headerflags	@"EF_CUDA_TEXMODE_UNIFIED EF_CUDA_64BIT_ADDRESS EF_CUDA_SM86 EF_CUDA_VIRTUAL_SM(EF_CUDA_SM86)"
	.elftype	@"ET_EXEC"


//--------------------- .nv.info                  --------------------------
	.section	.nv.info,"",@"SHT_CUDA_INFO"
	.align	4


	//----- nvinfo : EIATTR_REGCOUNT
	.align		4
        /*0000*/ 	.byte	0x04, 0x2f
        /*0002*/ 	.short	(.L_2 - .L_1)
	.align		4
.L_1:
        /*0004*/ 	.word	index@(triton__0d1d2d34)
        /*0008*/ 	.word	0x00000030


	//----- nvinfo : EIATTR_MAX_STACK_SIZE
	.align		4
.L_2:
        /*000c*/ 	.byte	0x04, 0x23
        /*000e*/ 	.short	(.L_4 - .L_3)
	.align		4
.L_3:
        /*0010*/ 	.word	index@(triton__0d1d2d34)
        /*0014*/ 	.word	0x00000000


	//----- nvinfo : EIATTR_MIN_STACK_SIZE
	.align		4
.L_4:
        /*0018*/ 	.byte	0x04, 0x12
        /*001a*/ 	.short	(.L_6 - .L_5)
	.align		4
.L_5:
        /*001c*/ 	.word	index@(triton__0d1d2d34)
        /*0020*/ 	.word	0x00000000


	//----- nvinfo : EIATTR_FRAME_SIZE
	.align		4
.L_6:
        /*0024*/ 	.byte	0x04, 0x11
        /*0026*/ 	.short	(.L_8 - .L_7)
	.align		4
.L_7:
        /*0028*/ 	.word	index@(triton__0d1d2d34)
        /*002c*/ 	.word	0x00000000
.L_8:


//--------------------- .nv.info.triton__0d1d2d34 --------------------------
	.section	.nv.info.triton__0d1d2d34,"",@"SHT_CUDA_INFO"
	.align	4


	//----- nvinfo : EIATTR_CUDA_API_VERSION
	.align		4
        /*0000*/ 	.byte	0x04, 0x37
        /*0002*/ 	.short	(.L_10 - .L_9)
.L_9:
        /*0004*/ 	.word	0x0000007b


	//----- nvinfo : EIATTR_SW2861232_WAR
	.align		4
.L_10:
        /*0008*/ 	.byte	0x01, 0x35
	.zero		2


	//----- nvinfo : EIATTR_PARAM_CBANK
	.align		4
        /*000c*/ 	.byte	0x04, 0x0a
        /*000e*/ 	.short	(.L_12 - .L_11)
	.align		4
.L_11:
        /*0010*/ 	.word	index@(.nv.constant0.triton__0d1d2d34)
        /*0014*/ 	.short	0x0160
        /*0016*/ 	.short	0x0020


	//----- nvinfo : EIATTR_CBANK_PARAM_SIZE
	.align		4
.L_12:
        /*0018*/ 	.byte	0x03, 0x19
        /*001a*/ 	.short	0x0020


	//----- nvinfo : EIATTR_KPARAM_INFO
	.align		4
        /*001c*/ 	.byte	0x04, 0x17
        /*001e*/ 	.short	(.L_14 - .L_13)
.L_13:
        /*0020*/ 	.word	0x00000000
        /*0024*/ 	.short	0x0004
        /*0026*/ 	.short	0x001c
        /*0028*/ 	.byte	0x00, 0xf0, 0x11, 0x00


	//----- nvinfo : EIATTR_KPARAM_INFO
	.align		4
.L_14:
        /*002c*/ 	.byte	0x04, 0x17
        /*002e*/ 	.short	(.L_16 - .L_15)
.L_15:
        /*0030*/ 	.word	0x00000000
        /*0034*/ 	.short	0x0003
        /*0036*/ 	.short	0x0018
        /*0038*/ 	.byte	0x00, 0xf0, 0x11, 0x00


	//----- nvinfo : EIATTR_KPARAM_INFO
	.align		4
.L_16:
        /*003c*/ 	.byte	0x04, 0x17
        /*003e*/ 	.short	(.L_18 - .L_17)
.L_17:
        /*0040*/ 	.word	0x00000000
        /*0044*/ 	.short	0x0002
        /*0046*/ 	.short	0x0010
        /*0048*/ 	.byte	0x00, 0xf0, 0x21, 0x00


	//----- nvinfo : EIATTR_KPARAM_INFO
	.align		4
.L_18:
        /*004c*/ 	.byte	0x04, 0x17
        /*004e*/ 	.short	(.L_20 - .L_19)
.L_19:
        /*0050*/ 	.word	0x00000000
        /*0054*/ 	.short	0x0001
        /*0056*/ 	.short	0x0008
        /*0058*/ 	.byte	0x00, 0xf0, 0x21, 0x00


	//----- nvinfo : EIATTR_KPARAM_INFO
	.align		4
.L_20:
        /*005c*/ 	.byte	0x04, 0x17
        /*005e*/ 	.short	(.L_22 - .L_21)
.L_21:
        /*0060*/ 	.word	0x00000000
        /*0064*/ 	.short	0x0000
        /*0066*/ 	.short	0x0000
        /*0068*/ 	.byte	0x00, 0xf0, 0x21, 0x00


	//----- nvinfo : EIATTR_MAXREG_COUNT
	.align		4
.L_22:
        /*006c*/ 	.byte	0x03, 0x1b
        /*006e*/ 	.short	0x00ff


	//----- nvinfo : EIATTR_COOP_GROUP_MASK_REGIDS
	.align		4
        /*0070*/ 	.byte	0x04, 0x29
        /*0072*/ 	.short	(.L_24 - .L_23)


	//   ....[0]....
.L_23:
        /*0074*/ 	.word	0xffffffff


	//   ....[1]....
        /*0078*/ 	.word	0xffffffff


	//   ....[2]....
        /*007c*/ 	.word	0xffffffff


	//   ....[3]....
        /*0080*/ 	.word	0xffffffff


	//   ....[4]....
        /*0084*/ 	.word	0xffffffff


	//   ....[5]....
        /*0088*/ 	.word	0xffffffff


	//   ....[6]....
        /*008c*/ 	.word	0xffffffff


	//   ....[7]....
        /*0090*/ 	.word	0xffffffff


	//----- nvinfo : EIATTR_COOP_GROUP_INSTR_OFFSETS
	.align		4
.L_24:
        /*0094*/ 	.byte	0x04, 0x28
        /*0096*/ 	.short	(.L_26 - .L_25)


	//   ....[0]....
.L_25:
        /*0098*/ 	.word	0x00002820


	//   ....[1]....
        /*009c*/ 	.word	0x00002850


	//   ....[2]....
        /*00a0*/ 	.word	0x00002880


	//   ....[3]....
        /*00a4*/ 	.word	0x000028a0


	//   ....[4]....
        /*00a8*/ 	.word	0x000028c0


	//   ....[5]....
        /*00ac*/ 	.word	0x00002930


	//   ....[6]....
        /*00b0*/ 	.word	0x00002950


	//   ....[7]....
        /*00b4*/ 	.word	0x00002980


	//----- nvinfo : EIATTR_EXIT_INSTR_OFFSETS
	.align		4
.L_26:
        /*00b8*/ 	.byte	0x04, 0x1c
        /*00ba*/ 	.short	(.L_28 - .L_27)


	//   ....[0]....
.L_27:
        /*00bc*/ 	.word	0x00002a20


	//   ....[1]....
        /*00c0*/ 	.word	0x00002a70


	//----- nvinfo : EIATTR_MAX_THREADS
	.align		4
.L_28:
        /*00c4*/ 	.byte	0x04, 0x05
        /*00c6*/ 	.short	(.L_30 - .L_29)
.L_29:
        /*00c8*/ 	.word	0x00000100
        /*00cc*/ 	.word	0x00000001
        /*00d0*/ 	.word	0x00000001
.L_30:


//--------------------- .nv.rel.action            --------------------------
	.section	.nv.rel.action,"",@"SHT_CUDA_RELOCINFO"
	.align	8
	.sectionentsize	8
        /*0000*/ 	.byte	0x73, 0x00, 0x00, 0x00, 0x00, 0x00, 0x00, 0x00, 0x00, 0x00, 0x00, 0x11, 0x25, 0x00, 0x05, 0x36


//--------------------- .nv.constant0.triton__0d1d2d34 --------------------------
	.section	.nv.constant0.triton__0d1d2d34,"a",@progbits
	.align	4
.nv.constant0.triton__0d1d2d34:
	.zero		384


//--------------------- .text.triton__0d1d2d34    --------------------------
	.section	.text.triton__0d1d2d34,"ax",@progbits
	.sectionflags	@"SHF_BARRIERS=1"
	.sectioninfo	@"SHI_REGISTERS=48"
	.align	128
        .global         triton__0d1d2d34
        .type           triton__0d1d2d34,@function
        .size           triton__0d1d2d34,(.L_x_3 - triton__0d1d2d34)
        .other          triton__0d1d2d34,@"STO_CUDA_ENTRY STV_DEFAULT"
triton__0d1d2d34:
.text.triton__0d1d2d34:
[----:B------:R-:W-:-:S02]  /*0000*/  MOV R1, c[0x0][0x28] ;  /* 0x00000a0000017a02 */ /* 0x000fc40000000f00 */
[----:B------:R-:W0:Y:S01]  /*0010*/  S2R R10, SR_TID.X ;  /* 0x00000000000a7919 */ /* 0x000e220000002100 */
[----:B------:R-:W1:Y:S01]  /*0020*/  S2UR UR6, SR_CTAID.X ;  /* 0x00000000000679c3 */ /* 0x000e620000002500 */
[----:B------:R-:W-:Y:S01]  /*0030*/  MOV R19, RZ ;  /* 0x000000ff00137202 */ /* 0x000fe20000000f00 */
[----:B------:R-:W-:Y:S01]  /*0040*/  CS2R R12, SRZ ;  /* 0x00000000000c7805 */ /* 0x000fe2000001ff00 */
[----:B------:R-:W-:Y:S01]  /*0050*/  MOV R20, RZ ;  /* 0x000000ff00147202 */ /* 0x000fe20000000f00 */
[----:B------:R-:W-:Y:S01]  /*0060*/  ULDC.64 UR8, c[0x0][0x118] ;  /* 0x0000460000087ab9 */ /* 0x000fe20000000a00 */
[----:B------:R-:W-:Y:S01]  /*0070*/  MOV R15, RZ ;  /* 0x000000ff000f7202 */ /* 0x000fe20000000f00 */
[----:B------:R-:W-:Y:S01]  /*0080*/  UMOV UR4, 0xfffff800 ;  /* 0xfffff80000047882 */ /* 0x000fe20000000000 */
[----:B------:R-:W-:Y:S02]  /*0090*/  MOV R16, RZ ;  /* 0x000000ff00107202 */ /* 0x000fe40000000f00 */
[----:B------:R-:W-:-:S02]  /*00a0*/  MOV R0, RZ ;  /* 0x000000ff00007202 */ /* 0x000fc40000000f00 */
[----:B------:R-:W-:Y:S02]  /*00b0*/  MOV R11, RZ ;  /* 0x000000ff000b7202 */ /* 0x000fe40000000f00 */
[----:B0-----:R-:W-:Y:S01]  /*00c0*/  LOP3.LUT R10, R10, 0xff, RZ, 0xc0, !PT ;  /* 0x000000ff0a0a7812 */ /* 0x001fe200078ec0ff */
[----:B-1----:R-:W-:Y:S01]  /*00d0*/  UISETP.GE.AND UP0, UPT, UR6, 0x2, UPT ;  /* 0x000000020600788c */ /* 0x002fe2000bf06270 */
[----:B------:R-:W-:Y:S02]  /*00e0*/  MOV R3, UR6 ;  /* 0x0000000600037c02 */ /* 0x000fe40008000f00 */
[----:B------:R-:W-:-:S05]  /*00f0*/  SHF.L.U32 R10, R10, 0x1, RZ ;  /* 0x000000010a0a7819 */ /* 0x000fca00000006ff */
[----:B------:R-:W-:-:S05]  /*0100*/  IMAD R14, R3, 0x16a6, R10 ;  /* 0x000016a6030e7824 */ /* 0x000fca00078e020a */
.L_x_1:
[----:B------:R-:W-:Y:S02]  /*0110*/  IADD3 R37, R14, UR4, RZ ;  /* 0x000000040e257c10 */ /* 0x000fe4000fffe0ff */
[----:B------:R-:W-:Y:S02]  /*0120*/  PLOP3.LUT P0, PT, PT, PT, UP0, 0x80, 0x0 ;  /* 0x000000000000781c */ /* 0x000fe40003f0f008 */
[----:B------:R-:W-:Y:S02]  /*0130*/  MOV R22, 0x2 ;  /* 0x0000000200167802 */ /* 0x000fe40000000f00 */
[----:B------:R-:W-:Y:S02]  /*0140*/  IADD3 R29, R37, 0x800, RZ ;  /* 0x00000800251d7810 */ /* 0x000fe40007ffe0ff */
[----:B------:R-:W-:-:S03]  /*0150*/  MOV R4, RZ ;  /* 0x000000ff00047202 */ /* 0x000fc60000000f00 */
[----:B------:R-:W-:-:S05]  /*0160*/  IMAD.WIDE R2, R29, R22, c[0x0][0x168] ;  /* 0x00005a001d027625 */ /* 0x000fca00078e0216 */
[----:B------:R0:W2:Y:S01]  /*0170*/  @!P0 LDG.E.EF R4, [R2.64] ;  /* 0x0000000802048981 */ /* 0x0000a2000c0e1900 */
[----:B------:R-:W-:Y:S02]  /*0180*/  PLOP3.LUT P0, PT, PT, PT, UP0, 0x80, 0x0 ;  /* 0x000000000000781c */ /* 0x000fe40003f0f008 */
[----:B------:R-:W-:Y:S02]  /*0190*/  IADD3 R5, R37, 0xa00, RZ ;  /* 0x00000a0025057810 */ /* 0x000fe40007ffe0ff */
[----:B------:R-:W-:-:S03]  /*01a0*/  MOV R8, RZ ;  /* 0x000000ff00087202 */ /* 0x000fc60000000f00 */
[----:B------:R-:W-:-:S06]  /*01b0*/  IMAD.WIDE R26, R5, R22, c[0x0][0x168] ;  /* 0x00005a00051a7625 */ /* 0x000fcc00078e0216 */
[----:B------:R1:W3:Y:S01]  /*01c0*/  @!P0 LDG.E.EF R8, [R26.64] ;  /* 0x000000081a088981 */ /* 0x0002e2000c0e1900 */
[----:B------:R-:W-:Y:S01]  /*01d0*/  PLOP3.LUT P0, PT, PT, PT, UP0, 0x80, 0x0 ;  /* 0x000000000000781c */ /* 0x000fe20003f0f008 */
[----:B------:R-:W-:Y:S01]  /*01e0*/  CS2R R6, SRZ ;  /* 0x0000000000067805 */ /* 0x000fe2000001ff00 */
[----:B------:R-:W-:-:S05]  /*01f0*/  MOV R38, 0x4 ;  /* 0x0000000400267802 */ /* 0x000fca0000000f00 */
[----:B------:R-:W-:-:S06]  /*0200*/  IMAD.WIDE R28, R29, R38, c[0x0][0x160] ;  /* 0x000058001d1c7625 */ /* 0x000fcc00078e0226 */
[----:B------:R4:W5:Y:S01]  /*0210*/  @!P0 LDG.E.EF.64 R6, [R28.64] ;  /* 0x000000081c068981 */ /* 0x000962000c0e1b00 */
[----:B------:R-:W-:Y:S02]  /*0220*/  PLOP3.LUT P1, PT, PT, PT, UP0, 0x80, 0x0 ;  /* 0x000000000000781c */ /* 0x000fe40003f2f008 */
[----:B------:R-:W-:Y:S02]  /*0230*/  IADD3 R9, R37, 0xc00, RZ ;  /* 0x00000c0025097810 */ /* 0x000fe40007ffe0ff */
[----:B------:R-:W-:Y:S02]  /*0240*/  PLOP3.LUT P0, PT, PT, PT, UP0, 0x80, 0x0 ;  /* 0x000000000000781c */ /* 0x000fe40003f0f008 */
[----:B------:R-:W-:Y:S01]  /*0250*/  MOV R21, RZ ;  /* 0x000000ff00157202 */ /* 0x000fe20000000f00 */
[----:B0-----:R-:W-:-:S06]  /*0260*/  IMAD.WIDE R2, R9, R22, c[0x0][0x168] ;  /* 0x00005a0009027625 */ /* 0x001fcc00078e0216 */
[----:B------:R0:W3:Y:S01]  /*0270*/  @!P1 LDG.E.EF R21, [R2.64] ;  /* 0x0000000802159981 */ /* 0x0000e2000c0e1900 */
[----:B------:R-:W-:Y:S02]  /*0280*/  PLOP3.LUT P4, PT, PT, PT, UP0, 0x80, 0x0 ;  /* 0x000000000000781c */ /* 0x000fe40003f8f008 */
[----:B------:R-:W-:Y:S02]  /*0290*/  MOV R33, UR4 ;  /* 0x0000000400217c02 */ /* 0x000fe40008000f00 */
[----:B------:R-:W-:Y:S02]  /*02a0*/  IADD3 R37, R37, 0xe00, RZ ;  /* 0x00000e0025257810 */ /* 0x000fe40007ffe0ff */
[----:B------:R-:W-:Y:S02]  /*02b0*/  PLOP3.LUT P6, PT, PT, PT, UP0, 0x80, 0x0 ;  /* 0x000000000000781c */ /* 0x000fe40003fcf008 */
[----:B--2---:R-:W-:-:S05]  /*02c0*/  SEL R4, R4, RZ, !P0 ;  /* 0x000000ff04047207 */ /* 0x004fca0004000000 */
[--C-:B------:R-:W-:Y:S02]  /*02d0*/  HADD2.F32 R25, -RZ, R4.reuse.H0_H0 ;  /* 0x20000004ff197230 */ /* 0x100fe40000004100 */
[----:B-1----:R-:W-:-:S03]  /*02e0*/  HADD2.F32 R27, -RZ, R4.H1_H1 ;  /* 0x30000004ff1b7230 */ /* 0x002fc60000004100 */
[----:B------:R-:W-:-:S05]  /*02f0*/  FADD R23, RZ, -R25 ;  /* 0x80000019ff177221 */ /* 0x000fca0000000000 */
[----:B------:R-:W-:-:S04]  /*0300*/  FSETP.GTU.AND P0, PT, R23, RZ, PT ;  /* 0x000000ff1700720b */ /* 0x000fc80003f0c000 */
[----:B------:R-:W-:Y:S01]  /*0310*/  FSEL R26, R23, RZ, P0 ;  /* 0x000000ff171a7208 */ /* 0x000fe20000000000 */
[----:B----4-:R-:W-:-:S04]  /*0320*/  FADD R29, RZ, -R27 ;  /* 0x8000001bff1d7221 */ /* 0x010fc80000000000 */
[----:B------:R-:W-:Y:S01]  /*0330*/  FADD R4, RZ, -R26 ;  /* 0x8000001aff047221 */ /* 0x000fe20000000000 */
[----:B------:R-:W-:-:S03]  /*0340*/  FSETP.GTU.AND P0, PT, R29, RZ, PT ;  /* 0x000000ff1d00720b */ /* 0x000fc60003f0c000 */
[----:B------:R-:W-:Y:S01]  /*0350*/  FMUL R17, R4, 1.4426950216293334961 ;  /* 0x3fb8aa3b04117820 */ /* 0x000fe20000400000 */
[----:B------:R-:W-:Y:S01]  /*0360*/  FADD R4, R23, -R26 ;  /* 0x8000001a17047221 */ /* 0x000fe20000000000 */
[----:B------:R-:W-:-:S03]  /*0370*/  FSEL R28, R29, RZ, P0 ;  /* 0x000000ff1d1c7208 */ /* 0x000fc60000000000 */
[----:B------:R-:W-:Y:S01]  /*0380*/  FMUL R24, R4, 1.4426950216293334961 ;  /* 0x3fb8aa3b04187820 */ /* 0x000fe20000400000 */
[----:B------:R-:W-:Y:S01]  /*0390*/  FSETP.GEU.AND P1, PT, R17, -126, PT ;  /* 0xc2fc00001100780b */ /* 0x000fe20003f2e000 */
[--C-:B0-----:R-:W-:Y:S01]  /*03a0*/  FADD R2, R29, -R28.reuse ;  /* 0x8000001c1d027221 */ /* 0x101fe20000000000 */
[----:B------:R-:W-:Y:S02]  /*03b0*/  FADD R4, RZ, -R28 ;  /* 0x8000001cff047221 */ /* 0x000fe40000000000 */
[----:B------:R-:W-:Y:S01]  /*03c0*/  FSETP.GEU.AND P2, PT, R24, -126, PT ;  /* 0xc2fc00001800780b */ /* 0x000fe20003f4e000 */
[----:B------:R-:W-:Y:S01]  /*03d0*/  FMUL R30, R2, 1.4426950216293334961 ;  /* 0x3fb8aa3b021e7820 */ /* 0x000fe20000400000 */
[----:B------:R-:W-:Y:S01]  /*03e0*/  FMUL R18, R4, 1.4426950216293334961 ;  /* 0x3fb8aa3b04127820 */ /* 0x000fe20000400000 */
[----:B------:R-:W-:Y:S01]  /*03f0*/  CS2R R2, SRZ ;  /* 0x0000000000027805 */ /* 0x000fe2000001ff00 */
[----:B------:R-:W-:Y:S02]  /*0400*/  IMAD.WIDE R4, R5, R38, c[0x0][0x160] ;  /* 0x0000580005047625 */ /* 0x000fe400078e0226 */
[----:B------:R-:W-:-:S02]  /*0410*/  FSETP.GEU.AND P3, PT, R30, -126, PT ;  /* 0xc2fc00001e00780b */ /* 0x000fc40003f6e000 */
[----:B------:R-:W-:Y:S01]  /*0420*/  FSETP.GEU.AND P0, PT, R18, -126, PT ;  /* 0xc2fc00001200780b */ /* 0x000fe20003f0e000 */
[----:B------:R-:W-:Y:S01]  /*0430*/  @!P1 FMUL R17, R17, 0.5 ;  /* 0x3f00000011119820 */ /* 0x000fe20000400000 */
[----:B------:R0:W2:Y:S03]  /*0440*/  @!P4 LDG.E.EF.64 R2, [R4.64] ;  /* 0x000000080402c981 */ /* 0x0000a6000c0e1b00 */
[----:B------:R-:W-:Y:S02]  /*0450*/  @!P2 FMUL R24, R24, 0.5 ;  /* 0x3f0000001818a820 */ /* 0x000fe40000400000 */
[----:B------:R-:W1:Y:S08]  /*0460*/  MUFU.EX2 R17, R17 ;  /* 0x0000001100117308 */ /* 0x000e700000000800 */
[----:B------:R-:W4:Y:S01]  /*0470*/  MUFU.EX2 R36, R24 ;  /* 0x0000001800247308 */ /* 0x000f220000000800 */
[----:B------:R-:W-:Y:S01]  /*0480*/  @!P0 FMUL R18, R18, 0.5 ;  /* 0x3f00000012128820 */ /* 0x000fe20000400000 */
[----:B------:R-:W-:-:S06]  /*0490*/  @!P3 FMUL R30, R30, 0.5 ;  /* 0x3f0000001e1eb820 */ /* 0x000fcc0000400000 */
[----:B------:R-:W0:Y:S01]  /*04a0*/  MUFU.EX2 R39, R18 ;  /* 0x0000001200277308 */ /* 0x000e220000000800 */
[----:B-1----:R-:W-:-:S07]  /*04b0*/  @!P1 FMUL R17, R17, R17 ;  /* 0x0000001111119220 */ /* 0x002fce0000400000 */
[----:B------:R-:W1:Y:S01]  /*04c0*/  MUFU.EX2 R24, R30 ;  /* 0x0000001e00187308 */ /* 0x000e620000000800 */
[----:B----4-:R-:W-:-:S04]  /*04d0*/  @!P2 FMUL R36, R36, R36 ;  /* 0x000000242424a220 */ /* 0x010fc80000400000 */
[----:B------:R-:W-:Y:S01]  /*04e0*/  FADD R36, R17, R36 ;  /* 0x0000002411247221 */ /* 0x000fe20000000000 */
[----:B0-----:R-:W-:-:S04]  /*04f0*/  @!P0 FMUL R39, R39, R39 ;  /* 0x0000002727278220 */ /* 0x001fc80000400000 */
[----:B------:R-:W-:Y:S01]  /*0500*/  FSETP.GEU.AND P1, PT, R36, 1.175494350822287508e-38, PT ;  /* 0x008000002400780b */ /* 0x000fe20003f2e000 */
[----:B-1----:R-:W-:-:S04]  /*0510*/  @!P3 FMUL R24, R24, R24 ;  /* 0x000000181818b220 */ /* 0x002fc80000400000 */
[----:B------:R-:W-:-:S08]  /*0520*/  FADD R39, R39, R24 ;  /* 0x0000001827277221 */ /* 0x000fd00000000000 */
[----:B------:R-:W-:Y:S01]  /*0530*/  @!P1 FMUL R36, R36, 8388608 ;  /* 0x4b00000024249820 */ /* 0x000fe20000400000 */
[----:B------:R-:W-:-:S04]  /*0540*/  FSETP.GEU.AND P2, PT, R39, 1.175494350822287508e-38, PT ;  /* 0x008000002700780b */ /* 0x000fc80003f4e000 */
[----:B------:R-:W-:-:S04]  /*0550*/  IADD3 R31, R36, -0x3f2aaaab, RZ ;  /* 0xc0d55555241f7810 */ /* 0x000fc80007ffe0ff */
[----:B------:R-:W-:-:S04]  /*0560*/  LOP3.LUT R31, R31, 0xff800000, RZ, 0xc0, !PT ;  /* 0xff8000001f1f7812 */ /* 0x000fc800078ec0ff */
[----:B------:R-:W-:Y:S01]  /*0570*/  IADD3 R24, R36, -R31, RZ ;  /* 0x8000001f24187210 */ /* 0x000fe20007ffe0ff */
[----:B------:R-:W-:Y:S01]  /*0580*/  @!P2 FMUL R39, R39, 8388608 ;  /* 0x4b0000002727a820 */ /* 0x000fe20000400000 */
[----:B------:R-:W-:-:S03]  /*0590*/  MOV R17, 0x3e055027 ;  /* 0x3e05502700117802 */ /* 0x000fc60000000f00 */
[----:B------:R-:W-:Y:S01]  /*05a0*/  FADD R24, R24, -1 ;  /* 0xbf80000018187421 */ /* 0x000fe20000000000 */
[----:B------:R-:W-:-:S03]  /*05b0*/  IADD3 R30, R39, -0x3f2aaaab, RZ ;  /* 0xc0d55555271e7810 */ /* 0x000fc60007ffe0ff */
[----:B------:R-:W-:Y:S01]  /*05c0*/  FFMA.FTZ R5, R24, -R17, 0.14084610342979431152 ;  /* 0x3e1039f618057423 */ /* 0x000fe20000010811 */
[----:B------:R-:W-:-:S03]  /*05d0*/  LOP3.LUT R30, R30, 0xff800000, RZ, 0xc0, !PT ;  /* 0xff8000001e1e7812 */ /* 0x000fc600078ec0ff */
[----:B------:R-:W-:Y:S01]  /*05e0*/  FFMA.FTZ R5, R24, R5, -0.12148627638816833496 ;  /* 0xbdf8cdcc18057423 */ /* 0x000fe20000010005 */
[----:B------:R-:W-:-:S03]  /*05f0*/  IADD3 R44, R39, -R30, RZ ;  /* 0x8000001e272c7210 */ /* 0x000fc60007ffe0ff */
[----:B------:R-:W-:Y:S02]  /*0600*/  FFMA.FTZ R5, R24, R5, 0.13980610668659210205 ;  /* 0x3e0f295518057423 */ /* 0x000fe40000010005 */
[----:B------:R-:W-:Y:S02]  /*0610*/  FADD R44, R44, -1 ;  /* 0xbf8000002c2c7421 */ /* 0x000fe40000000000 */
[----:B------:R-:W-:Y:S02]  /*0620*/  FFMA.FTZ R5, R24, R5, -0.16684235632419586182 ;  /* 0xbe2ad8b918057423 */ /* 0x000fe40000010005 */
[----:B------:R-:W-:Y:S01]  /*0630*/  FFMA.FTZ R41, R44, -R17, 0.14084610342979431152 ;  /* 0x3e1039f62c297423 */ /* 0x000fe20000010811 */
[----:B------:R-:W-:Y:S01]  /*0640*/  IADD3 R4, R10, 0xe00, R33 ;  /* 0x00000e000a047810 */ /* 0x000fe20007ffe021 */
[----:B------:R-:W-:Y:S02]  /*0650*/  FFMA.FTZ R33, R24, R5, 0.20012299716472625732 ;  /* 0x3e4ced0b18217423 */ /* 0x000fe40000010005 */
[----:B------:R-:W-:-:S02]  /*0660*/  FFMA.FTZ R41, R44, R41, -0.12148627638816833496 ;  /* 0xbdf8cdcc2c297423 */ /* 0x000fc40000010029 */
[----:B------:R-:W-:Y:S02]  /*0670*/  FFMA.FTZ R33, R24, R33, -0.24999669194221496582 ;  /* 0xbe7fff2218217423 */ /* 0x000fe40000010021 */
[----:B------:R-:W-:Y:S01]  /*0680*/  FFMA.FTZ R41, R44, R41, 0.13980610668659210205 ;  /* 0x3e0f29552c297423 */ /* 0x000fe20000010029 */
[----:B------:R-:W-:Y:S01]  /*0690*/  PLOP3.LUT P0, PT, PT, PT, UP0, 0x40, 0x0 ;  /* 0x000000000000781c */ /* 0x000fe20003f0e808 */
[----:B------:R-:W-:Y:S02]  /*06a0*/  FFMA.FTZ R33, R24, R33, 0.33333182334899902344 ;  /* 0x3eaaaa7818217423 */ /* 0x000fe40000010021 */
[C---:B------:R-:W-:Y:S01]  /*06b0*/  FFMA.FTZ R41, R44.reuse, R41, -0.16684235632419586182 ;  /* 0xbe2ad8b92c297423 */ /* 0x040fe20000010029 */
[----:B------:R-:W-:Y:S02]  /*06c0*/  FSEL R34, RZ, -23, P1 ;  /* 0xc1b80000ff227808 */ /* 0x000fe40000800000 */
[----:B------:R-:W-:Y:S01]  /*06d0*/  I2FP.F32.S32 R31, R31 ;  /* 0x0000001f001f7245 */ /* 0x000fe20000201400 */
[----:B------:R-:W-:Y:S01]  /*06e0*/  FFMA.FTZ R41, R44, R41, 0.20012299716472625732 ;  /* 0x3e4ced0b2c297423 */ /* 0x000fe20000010029 */
[----:B------:R-:W-:Y:S01]  /*06f0*/  ISETP.LT.U32.AND P0, PT, R4, 0x16a6, P0 ;  /* 0x000016a60400780c */ /* 0x000fe20000701070 */
[----:B------:R-:W-:Y:S01]  /*0700*/  FFMA.FTZ R33, R24, R33, -0.5 ;  /* 0xbf00000018217423 */ /* 0x000fe20000010021 */
[----:B------:R-:W-:-:S02]  /*0710*/  FSEL R35, RZ, -23, P2 ;  /* 0xc1b80000ff237808 */ /* 0x000fc40001000000 */
[----:B------:R-:W-:Y:S01]  /*0720*/  PLOP3.LUT P2, PT, PT, PT, UP0, 0x80, 0x0 ;  /* 0x000000000000781c */ /* 0x000fe20003f4f008 */
[----:B------:R-:W-:Y:S01]  /*0730*/  FFMA.FTZ R34, R31, 1.1920928955078125e-07, R34 ;  /* 0x340000001f227823 */ /* 0x000fe20000010022 */
[----:B------:R-:W-:Y:S01]  /*0740*/  IMAD.WIDE R4, R37, R22, c[0x0][0x168] ;  /* 0x00005a0025047625 */ /* 0x000fe200078e0216 */
[----:B------:R-:W-:Y:S01]  /*0750*/  FFMA.FTZ R31, R44, R41, -0.24999669194221496582 ;  /* 0xbe7fff222c1f7423 */ /* 0x000fe20000010029 */
[----:B------:R-:W-:Y:S01]  /*0760*/  FMUL R33, R24, R33 ;  /* 0x0000002118217220 */ /* 0x000fe20000400000 */
[----:B---3--:R-:W-:Y:S01]  /*0770*/  SEL R22, R8, RZ, !P2 ;  /* 0x000000ff08167207 */ /* 0x008fe20005000000 */
[----:B------:R-:W-:Y:S01]  /*0780*/  FMUL R41, R23, 1.4426950216293334961 ;  /* 0x3fb8aa3b17297820 */ /* 0x000fe20000400000 */
[----:B------:R-:W-:Y:S02]  /*0790*/  MOV R18, RZ ;  /* 0x000000ff00127202 */ /* 0x000fe40000000f00 */
[----:B------:R-:W-:Y:S01]  /*07a0*/  PLOP3.LUT P1, PT, PT, PT, UP0, 0x80, 0x0 ;  /* 0x000000000000781c */ /* 0x000fe20003f2f008 */
[----:B------:R-:W-:Y:S01]  /*07b0*/  FFMA.FTZ R33, R24, R33, R24 ;  /* 0x0000002118217223 */ /* 0x000fe20000010018 */
[--C-:B------:R-:W-:Y:S01]  /*07c0*/  HADD2.F32 R24, -RZ, R22.reuse.H0_H0 ;  /* 0x20000016ff187230 */ /* 0x100fe20000004100 */
[----:B------:R-:W-:Y:S01]  /*07d0*/  FSETP.GEU.AND P4, PT, R41, -126, PT ;  /* 0xc2fc00002900780b */ /* 0x000fe20003f8e000 */
[----:B------:R0:W3:Y:S01]  /*07e0*/  @P0 LDG.E.EF R18, [R4.64] ;  /* 0x0000000804120981 */ /* 0x0000e2000c0e1900 */
[----:B------:R-:W-:Y:S01]  /*07f0*/  IMAD.WIDE R8, R9, R38, c[0x0][0x160] ;  /* 0x0000580009087625 */ /* 0x000fe200078e0226 */
[C---:B------:R-:W-:Y:S01]  /*0800*/  FFMA.FTZ R31, R44.reuse, R31, 0.33333182334899902344 ;  /* 0x3eaaaa782c1f7423 */ /* 0x040fe2000001001f */
[----:B------:R-:W-:Y:S01]  /*0810*/  FADD R23, RZ, -R24 ;  /* 0x80000018ff177221 */ /* 0x000fe20000000000 */
[----:B------:R-:W-:Y:S01]  /*0820*/  FMUL R40, R29, 1.4426950216293334961 ;  /* 0x3fb8aa3b1d287820 */ /* 0x000fe20000400000 */
[----:B------:R-:W-:Y:S01]  /*0830*/  HADD2.F32 R22, -RZ, R22.H1_H1 ;  /* 0x30000016ff167230 */ /* 0x000fe20000004100 */
[----:B0-----:R-:W-:Y:S01]  /*0840*/  CS2R R4, SRZ ;  /* 0x0000000000047805 */ /* 0x001fe2000001ff00 */
[----:B------:R-:W-:-:S02]  /*0850*/  FFMA.FTZ R31, R44, R31, -0.5 ;  /* 0xbf0000002c1f7423 */ /* 0x000fc4000001001f */
[----:B------:R-:W-:-:S03]  /*0860*/  FSETP.GEU.AND P5, PT, R40, -126, PT ;  /* 0xc2fc00002800780b */ /* 0x000fc60003fae000 */
[----:B------:R0:W4:Y:S01]  /*0870*/  @!P1 LDG.E.EF.64 R4, [R8.64] ;  /* 0x0000000808049981 */ /* 0x000122000c0e1b00 */
[----:B------:R-:W-:Y:S01]  /*0880*/  FSETP.GTU.AND P1, PT, R23, RZ, PT ;  /* 0x000000ff1700720b */ /* 0x000fe20003f2c000 */
[----:B------:R-:W-:Y:S01]  /*0890*/  FMUL R43, R44, R31 ;  /* 0x0000001f2c2b7220 */ /* 0x000fe20000400000 */
[----:B------:R-:W-:Y:S01]  /*08a0*/  FADD R29, RZ, -R22 ;  /* 0x80000016ff1d7221 */ /* 0x000fe20000000000 */
[----:B------:R-:W-:Y:S01]  /*08b0*/  @!P4 FMUL R41, R41, 0.5 ;  /* 0x3f0000002929c820 */ /* 0x000fe20000400000 */
[----:B------:R-:W-:Y:S02]  /*08c0*/  ISETP.GE.U32.AND P2, PT, R36, 0x7f800000, PT ;  /* 0x7f8000002400780c */ /* 0x000fe40003f46070 */
[----:B------:R-:W-:Y:S01]  /*08d0*/  FSEL R31, R23, RZ, P1 ;  /* 0x000000ff171f7208 */ /* 0x000fe20000800000 */
[----:B------:R-:W-:Y:S01]  /*08e0*/  FFMA.FTZ R44, R44, R43, R44 ;  /* 0x0000002b2c2c7223 */ /* 0x000fe2000001002c */
[----:B------:R-:W-:Y:S01]  /*08f0*/  FSETP.GTU.AND P1, PT, R29, RZ, PT ;  /* 0x000000ff1d00720b */ /* 0x000fe20003f2c000 */
[----:B------:R-:W1:Y:S02]  /*0900*/  MUFU.EX2 R41, R41 ;  /* 0x0000002900297308 */ /* 0x000e640000000800 */
[--C-:B------:R-:W-:Y:S01]  /*0910*/  FADD R43, RZ, -R31.reuse ;  /* 0x8000001fff2b7221 */ /* 0x100fe20000000000 */
[----:B0-----:R-:W-:Y:S01]  /*0920*/  FADD R8, R23, -R31 ;  /* 0x8000001f17087221 */ /* 0x001fe20000000000 */
[----:B------:R-:W-:Y:S01]  /*0930*/  FFMA.FTZ R34, R34, 0.69314718246459960938, R33 ;  /* 0x3f31721822227823 */ /* 0x000fe20000010021 */
[----:B------:R-:W-:Y:S01]  /*0940*/  FSEL R33, R29, RZ, P1 ;  /* 0x000000ff1d217208 */ /* 0x000fe20000800000 */
[----:B------:R-:W-:Y:S01]  /*0950*/  FMUL R43, R43, 1.4426950216293334961 ;  /* 0x3fb8aa3b2b2b7820 */ /* 0x000fe20000400000 */
[----:B------:R-:W-:Y:S01]  /*0960*/  @!P5 FMUL R40, R40, 0.5 ;  /* 0x3f0000002828d820 */ /* 0x000fe20000400000 */
[----:B------:R-:W-:Y:S01]  /*0970*/  FMUL R8, R8, 1.4426950216293334961 ;  /* 0x3fb8aa3b08087820 */ /* 0x000fe20000400000 */
[----:B------:R-:W-:Y:S01]  /*0980*/  @P2 MOV R45, 0x7f800000 ;  /* 0x7f800000002d2802 */ /* 0x000fe20000000f00 */
[--C-:B------:R-:W-:Y:S01]  /*0990*/  FADD R9, R29, -R33.reuse ;  /* 0x800000211d097221 */ /* 0x100fe20000000000 */
[----:B------:R-:W-:Y:S01]  /*09a0*/  FSETP.GEU.AND P3, PT, R43, -126, PT ;  /* 0xc2fc00002b00780b */ /* 0x000fe20003f6e000 */
[----:B------:R-:W-:Y:S01]  /*09b0*/  FADD R42, RZ, -R33 ;  /* 0x80000021ff2a7221 */ /* 0x000fe20000000000 */
[----:B------:R-:W-:Y:S01]  /*09c0*/  FSETP.GEU.AND P1, PT, R8, -126, PT ;  /* 0xc2fc00000800780b */ /* 0x000fe20003f2e000 */
[----:B------:R-:W0:Y:S01]  /*09d0*/  MUFU.EX2 R40, R40 ;  /* 0x0000002800287308 */ /* 0x000e220000000800 */
[----:B------:R-:W-:Y:S01]  /*09e0*/  I2FP.F32.S32 R30, R30 ;  /* 0x0000001e001e7245 */ /* 0x000fe20000201400 */
[----:B------:R-:W-:Y:S01]  /*09f0*/  FMUL R9, R9, 1.4426950216293334961 ;  /* 0x3fb8aa3b09097820 */ /* 0x000fe20000400000 */
[----:B------:R-:W-:Y:S01]  /*0a00*/  @P2 FFMA.FTZ R34, R36, R45, +INF ;  /* 0x7f80000024222423 */ /* 0x000fe2000001002d */
[----:B------:R-:W-:Y:S01]  /*0a10*/  PLOP3.LUT P2, PT, PT, PT, UP0, 0x80, 0x0 ;  /* 0x000000000000781c */ /* 0x000fe20003f4f008 */
[----:B------:R-:W-:Y:S01]  /*0a20*/  FMUL R42, R42, 1.4426950216293334961 ;  /* 0x3fb8aa3b2a2a7820 */ /* 0x000fe20000400000 */
[----:B-----5:R-:W-:Y:S01]  /*0a30*/  SEL R32, R7, RZ, !P6 ;  /* 0x000000ff07207207 */ /* 0x020fe20007000000 */
[----:B-1----:R-:W-:Y:S01]  /*0a40*/  @!P4 FMUL R41, R41, R41 ;  /* 0x000000292929c220 */ /* 0x002fe20000400000 */
[----:B------:R-:W-:Y:S01]  /*0a50*/  ISETP.GE.U32.AND P6, PT, R39, 0x7f800000, PT ;  /* 0x7f8000002700780c */ /* 0x000fe20003fc6070 */
[----:B------:R-:W-:Y:S01]  /*0a60*/  FFMA.FTZ R35, R30, 1.1920928955078125e-07, R35 ;  /* 0x340000001e237823 */ /* 0x000fe20000010023 */
[----:B------:R-:W-:-:S02]  /*0a70*/  FSETP.GEU.AND P4, PT, R9, -126, PT ;  /* 0xc2fc00000900780b */ /* 0x000fc40003f8e000 */
[----:B------:R-:W-:Y:S02]  /*0a80*/  SEL R30, R6, RZ, !P2 ;  /* 0x000000ff061e7207 */ /* 0x000fe40005000000 */
[----:B------:R-:W-:Y:S01]  /*0a90*/  FSETP.GEU.AND P2, PT, R42, -126, PT ;  /* 0xc2fc00002a00780b */ /* 0x000fe20003f4e000 */
[----:B------:R-:W-:Y:S01]  /*0aa0*/  @!P3 FMUL R43, R43, 0.5 ;  /* 0x3f0000002b2bb820 */ /* 0x000fe20000400000 */
[----:B------:R-:W-:Y:S01]  /*0ab0*/  @!P1 FMUL R8, R8, 0.5 ;  /* 0x3f00000008089820 */ /* 0x000fe20000400000 */
[----:B0-----:R-:W-:Y:S02]  /*0ac0*/  @!P5 FMUL R40, R40, R40 ;  /* 0x000000282828d220 */ /* 0x001fe40000400000 */
[----:B------:R-:W0:Y:S01]  /*0ad0*/  MUFU.EX2 R6, R43 ;  /* 0x0000002b00067308 */ /* 0x000e220000000800 */
[----:B------:R-:W-:Y:S01]  /*0ae0*/  FFMA.FTZ R35, R35, 0.69314718246459960938, R44 ;  /* 0x3f31721823237823 */ /* 0x000fe2000001002c */
[----:B------:R-:W-:Y:S01]  /*0af0*/  @P6 MOV R44, 0x7f800000 ;  /* 0x7f800000002c6802 */ /* 0x000fe20000000f00 */
[----:B------:R-:W-:Y:S01]  /*0b00*/  FADD R40, R40, 1 ;  /* 0x3f80000028287421 */ /* 0x000fe20000000000 */
[----:B------:R-:W-:-:S04]  /*0b10*/  @!P4 FMUL R9, R9, 0.5 ;  /* 0x3f0000000909c820 */ /* 0x000fc80000400000 */
[----:B------:R-:W1:Y:S01]  /*0b20*/  MUFU.EX2 R7, R8 ;  /* 0x0000000800077308 */ /* 0x000e620000000800 */
[----:B------:R-:W-:Y:S01]  /*0b30*/  @!P2 FMUL R42, R42, 0.5 ;  /* 0x3f0000002a2aa820 */ /* 0x000fe20000400000 */
[----:B------:R-:W-:Y:S01]  /*0b40*/  @P6 FFMA.FTZ R35, R39, R44, +INF ;  /* 0x7f80000027236423 */ /* 0x000fe2000001002c */
[----:B------:R-:W-:-:S05]  /*0b50*/  FSETP.GT.AND P6, PT, R40, 8.50705917302346158658e+37, PT ;  /* 0x7e8000002800780b */ /* 0x000fca0003fc4000 */
[----:B------:R-:W5:Y:S01]  /*0b60*/  MUFU.EX2 R43, R9 ;  /* 0x00000009002b7308 */ /* 0x000f620000000800 */
[----:B0-----:R-:W-:-:S07]  /*0b70*/  @!P3 FMUL R6, R6, R6 ;  /* 0x000000060606b220 */ /* 0x001fce0000400000 */
[----:B------:R-:W0:Y:S01]  /*0b80*/  MUFU.EX2 R42, R42 ;  /* 0x0000002a002a7308 */ /* 0x000e220000000800 */
[----:B-1----:R-:W-:Y:S01]  /*0b90*/  @!P1 FMUL R7, R7, R7 ;  /* 0x0000000707079220 */ /* 0x002fe20000400000 */
[----:B------:R-:W-:Y:S01]  /*0ba0*/  FSETP.NEU.AND P3, PT, R36, RZ, PT ;  /* 0x000000ff2400720b */ /* 0x000fe20003f6d000 */
[----:B------:R-:W-:Y:S02]  /*0bb0*/  @P6 FMUL R40, R40, 0.25 ;  /* 0x3e80000028286820 */ /* 0x000fe40000400000 */
[----:B------:R-:W-:Y:S01]  /*0bc0*/  FADD R36, R6, R7 ;  /* 0x0000000706247221 */ /* 0x000fe20000000000 */
[----:B------:R-:W-:Y:S01]  /*0bd0*/  FADD R41, R41, 1 ;  /* 0x3f80000029297421 */ /* 0x000fe20000000000 */
[----:B-----5:R-:W-:-:S03]  /*0be0*/  @!P4 FMUL R43, R43, R43 ;  /* 0x0000002b2b2bc220 */ /* 0x020fc60000400000 */
[----:B------:R-:W-:Y:S01]  /*0bf0*/  FSETP.GEU.AND P4, PT, R36, 1.175494350822287508e-38, PT ;  /* 0x008000002400780b */ /* 0x000fe20003f8e000 */
[----:B------:R-:W1:Y:S01]  /*0c00*/  MUFU.RCP R40, R40 ;  /* 0x0000002800287308 */ /* 0x000e620000001000 */
[----:B------:R-:W-:Y:S01]  /*0c10*/  FSETP.GT.AND P5, PT, R41, 8.50705917302346158658e+37, PT ;  /* 0x7e8000002900780b */ /* 0x000fe20003fa4000 */
[----:B------:R-:W-:Y:S01]  /*0c20*/  IMAD.WIDE R6, R37, R38, c[0x0][0x160] ;  /* 0x0000580025067625 */ /* 0x000fe200078e0226 */
[----:B0-----:R-:W-:Y:S01]  /*0c30*/  @!P2 FMUL R42, R42, R42 ;  /* 0x0000002a2a2aa220 */ /* 0x001fe20000400000 */
[----:B------:R-:W-:Y:S01]  /*0c40*/  FSETP.NEU.AND P1, PT, R39, RZ, PT ;  /* 0x000000ff2700720b */ /* 0x000fe20003f2d000 */
[----:B------:R-:W-:Y:S02]  /*0c50*/  FADD R39, -R32, 1 ;  /* 0x3f80000020277421 */ /* 0x000fe40000000100 */
[----:B------:R-:W-:Y:S01]  /*0c60*/  FADD R37, R42, R43 ;  /* 0x0000002b2a257221 */ /* 0x000fe20000000000 */
[----:B------:R-:W-:Y:S01]  /*0c70*/  FADD R42, -R30, 1 ;  /* 0x3f8000001e2a7421 */ /* 0x000fe20000000100 */
[----:B------:R-:W-:Y:S01]  /*0c80*/  MOV R38, 0x3e800000 ;  /* 0x3e80000000267802 */ /* 0x000fe20000000f00 */
[----:B------:R-:W-:-:S02]  /*0c90*/  CS2R R8, SRZ ;  /* 0x0000000000087805 */ /* 0x000fc4000001ff00 */
[----:B------:R-:W-:Y:S01]  /*0ca0*/  @!P4 FMUL R36, R36, 8388608 ;  /* 0x4b0000002424c820 */ /* 0x000fe20000400000 */
[----:B------:R-:W-:Y:S01]  /*0cb0*/  FFMA R25, R25, R42, R26 ;  /* 0x0000002a19197223 */ /* 0x000fe2000000001a */
[----:B------:R-:W-:Y:S01]  /*0cc0*/  FFMA R26, R27, R39, R28 ;  /* 0x000000271b1a7223 */ /* 0x000fe2000000001c */
[----:B------:R-:W-:Y:S02]  /*0cd0*/  FSEL R27, R38, 1, P6 ;  /* 0x3f800000261b7808 */ /* 0x000fe40003000000 */
[----:B------:R-:W-:Y:S01]  /*0ce0*/  FSETP.GEU.AND P2, PT, R37, 1.175494350822287508e-38, PT ;  /* 0x008000002500780b */ /* 0x000fe20003f4e000 */
[----:B------:R0:W5:Y:S01]  /*0cf0*/  @P0 LDG.E.EF.64 R8, [R6.64] ;  /* 0x0000000806080981 */ /* 0x000162000c0e1b00 */
[----:B------:R-:W-:Y:S01]  /*0d00*/  @P5 FMUL R41, R41, 0.25 ;  /* 0x3e80000029295820 */ /* 0x000fe20000400000 */
[----:B0-----:R-:W-:Y:S01]  /*0d10*/  IADD3 R6, R36, -0x3f2aaaab, RZ ;  /* 0xc0d5555524067810 */ /* 0x001fe20007ffe0ff */
[----:B-1----:R-:W-:-:S04]  /*0d20*/  FMUL R7, R40, R27 ;  /* 0x0000001b28077220 */ /* 0x002fc80000400000 */
[----:B------:R-:W0:Y:S01]  /*0d30*/  MUFU.RCP R41, R41 ;  /* 0x0000002900297308 */ /* 0x000e220000001000 */
[----:B------:R-:W-:Y:S01]  /*0d40*/  LOP3.LUT R27, R6, 0xff800000, RZ, 0xc0, !PT ;  /* 0xff800000061b7812 */ /* 0x000fe200078ec0ff */
[----:B------:R-:W-:-:S03]  /*0d50*/  FADD R6, -R7, 1 ;  /* 0x3f80000007067421 */ /* 0x000fc60000000100 */
[----:B------:R-:W-:Y:S01]  /*0d60*/  @!P2 FMUL R37, R37, 8388608 ;  /* 0x4b0000002525a820 */ /* 0x000fe20000400000 */
[----:B------:R-:W-:Y:S01]  /*0d70*/  FMUL R28, R6, R39 ;  /* 0x00000027061c7220 */ /* 0x000fe20000400000 */
[----:B------:R-:W-:-:S03]  /*0d80*/  IADD3 R40, R36, -R27, RZ ;  /* 0x8000001b24287210 */ /* 0x000fc60007ffe0ff */
[----:B------:R-:W-:Y:S01]  /*0d90*/  FFMA R7, R7, R32, R28 ;  /* 0x0000002007077223 */ /* 0x000fe2000000001c */
[----:B------:R-:W-:Y:S02]  /*0da0*/  IADD3 R28, R37, -0x3f2aaaab, RZ ;  /* 0xc0d55555251c7810 */ /* 0x000fe40007ffe0ff */
[----:B------:R-:W-:Y:S01]  /*0db0*/  FSEL R34, R34, -INF , P3 ;  /* 0xff80000022227808 */ /* 0x000fe20001800000 */
[----:B------:R-:W-:Y:S01]  /*0dc0*/  FADD R40, R40, -1 ;  /* 0xbf80000028287421 */ /* 0x000fe20000000000 */
[----:B------:R-:W-:Y:S02]  /*0dd0*/  FSEL R44, R38, 1, P5 ;  /* 0x3f800000262c7808 */ /* 0x000fe40002800000 */
[----:B------:R-:W-:Y:S01]  /*0de0*/  LOP3.LUT R28, R28, 0xff800000, RZ, 0xc0, !PT ;  /* 0xff8000001c1c7812 */ /* 0x000fe200078ec0ff */
[----:B------:R-:W-:Y:S01]  /*0df0*/  FADD R25, R25, R34 ;  /* 0x0000002219197221 */ /* 0x000fe20000000000 */
[----:B------:R-:W-:Y:S01]  /*0e00*/  FFMA.FTZ R39, R40, -R17, 0.14084610342979431152 ;  /* 0x3e1039f628277423 */ /* 0x000fe20000010811 */
[----:B0-----:R-:W-:Y:S01]  /*0e10*/  FMUL R41, R41, R44 ;  /* 0x0000002c29297220 */ /* 0x001fe20000400000 */
[----:B------:R-:W-:-:S02]  /*0e20*/  IADD3 R34, R37, -R28, RZ ;  /* 0x8000001c25227210 */ /* 0x000fc40007ffe0ff */
[----:B------:R-:W-:Y:S01]  /*0e30*/  FSEL R35, R35, -INF , P1 ;  /* 0xff80000023237808 */ /* 0x000fe20000800000 */
[----:B------:R-:W-:Y:S01]  /*0e40*/  FADD R43, -R41, 1 ;  /* 0x3f800000292b7421 */ /* 0x000fe20000000100 */
[----:B------:R-:W-:Y:S01]  /*0e50*/  FFMA.FTZ R39, R40, R39, -0.12148627638816833496 ;  /* 0xbdf8cdcc28277423 */ /* 0x000fe20000010027 */
[----:B------:R-:W-:Y:S02]  /*0e60*/  FADD R34, R34, -1 ;  /* 0xbf80000022227421 */ /* 0x000fe40000000000 */
[----:B------:R-:W-:Y:S01]  /*0e70*/  FMUL R42, R43, R42 ;  /* 0x0000002a2b2a7220 */ /* 0x000fe20000400000 */
[----:B------:R-:W-:Y:S01]  /*0e80*/  FFMA.FTZ R39, R40, R39, 0.13980610668659210205 ;  /* 0x3e0f295528277423 */ /* 0x000fe20000010027 */
[----:B------:R-:W-:Y:S01]  /*0e90*/  FADD R26, R26, R35 ;  /* 0x000000231a1a7221 */ /* 0x000fe20000000000 */
[----:B------:R-:W-:Y:S01]  /*0ea0*/  FFMA.FTZ R35, R34, -R17, 0.14084610342979431152 ;  /* 0x3e1039f622237423 */ /* 0x000fe20000010811 */
[----:B------:R-:W-:Y:S01]  /*0eb0*/  FFMA R6, R41, R30, R42 ;  /* 0x0000001e29067223 */ /* 0x000fe2000000002a */
[----:B------:R-:W-:Y:S01]  /*0ec0*/  FFMA.FTZ R39, R40, R39, -0.16684235632419586182 ;  /* 0xbe2ad8b928277423 */ /* 0x000fe20000010027 */
[----:B------:R-:W-:Y:S01]  /*0ed0*/  FMUL R41, R23, 1.4426950216293334961 ;  /* 0x3fb8aa3b17297820 */ /* 0x000fe20000400000 */
[----:B------:R-:W-:-:S02]  /*0ee0*/  FFMA.FTZ R35, R34, R35, -0.12148627638816833496 ;  /* 0xbdf8cdcc22237423 */ /* 0x000fc40000010023 */
[----:B------:R-:W-:Y:S02]  /*0ef0*/  FFMA.FTZ R39, R40, R39, 0.20012299716472625732 ;  /* 0x3e4ced0b28277423 */ /* 0x000fe40000010027 */
[----:B------:R-:W-:Y:S01]  /*0f00*/  FFMA.FTZ R35, R34, R35, 0.13980610668659210205 ;  /* 0x3e0f295522237423 */ /* 0x000fe20000010023 */
[----:B------:R-:W-:Y:S01]  /*0f10*/  FSETP.GEU.AND P5, PT, R41, -126, PT ;  /* 0xc2fc00002900780b */ /* 0x000fe20003fae000 */
[----:B------:R-:W-:Y:S02]  /*0f20*/  FFMA.FTZ R39, R40, R39, -0.24999669194221496582 ;  /* 0xbe7fff2228277423 */ /* 0x000fe40000010027 */
[----:B------:R-:W-:Y:S02]  /*0f30*/  FFMA.FTZ R35, R34, R35, -0.16684235632419586182 ;  /* 0xbe2ad8b922237423 */ /* 0x000fe40000010023 */
[----:B------:R-:W-:Y:S02]  /*0f40*/  FFMA.FTZ R39, R40, R39, 0.33333182334899902344 ;  /* 0x3eaaaa7828277423 */ /* 0x000fe40000010027 */
[----:B------:R-:W-:-:S02]  /*0f50*/  FFMA.FTZ R35, R34, R35, 0.20012299716472625732 ;  /* 0x3e4ced0b22237423 */ /* 0x000fc40000010023 */
[----:B------:R-:W-:Y:S02]  /*0f60*/  FFMA.FTZ R39, R40, R39, -0.5 ;  /* 0xbf00000028277423 */ /* 0x000fe40000010027 */
[----:B------:R-:W-:Y:S02]  /*0f70*/  FFMA.FTZ R35, R34, R35, -0.24999669194221496582 ;  /* 0xbe7fff2222237423 */ /* 0x000fe40000010023 */
[----:B------:R-:W-:Y:S01]  /*0f80*/  @!P5 FMUL R41, R41, 0.5 ;  /* 0x3f0000002929d820 */ /* 0x000fe20000400000 */
[----:B------:R-:W-:Y:S01]  /*0f90*/  FMUL R39, R40, R39 ;  /* 0x0000002728277220 */ /* 0x000fe20000400000 */
[----:B------:R-:W-:Y:S01]  /*0fa0*/  FFMA.FTZ R35, R34, R35, 0.33333182334899902344 ;  /* 0x3eaaaa7822237423 */ /* 0x000fe20000010023 */
[----:B------:R-:W-:Y:S02]  /*0fb0*/  I2FP.F32.S32 R42, R27 ;  /* 0x0000001b002a7245 */ /* 0x000fe40000201400 */
[----:B------:R0:W1:Y:S01]  /*0fc0*/  MUFU.EX2 R27, R41 ;  /* 0x00000029001b7308 */ /* 0x0000620000000800 */
[----:B------:R-:W-:Y:S01]  /*0fd0*/  FFMA.FTZ R40, R40, R39, R40 ;  /* 0x0000002728287223 */ /* 0x000fe20000010028 */
[----:B------:R-:W-:Y:S01]  /*0fe0*/  PLOP3.LUT P1, PT, PT, PT, UP0, 0x80, 0x0 ;  /* 0x000000000000781c */ /* 0x000fe20003f2f008 */
[----:B------:R-:W-:Y:S01]  /*0ff0*/  FFMA.FTZ R39, R34, R35, -0.5 ;  /* 0xbf00000022277423 */ /* 0x000fe20000010023 */
[----:B------:R-:W-:-:S02]  /*1000*/  FSEL R23, RZ, -23, P4 ;  /* 0xc1b80000ff177808 */ /* 0x000fc40002000000 */
[----:B------:R-:W-:Y:S01]  /*1010*/  SEL R21, R21, RZ, !P1 ;  /* 0x000000ff15157207 */ /* 0x000fe20004800000 */
[----:B------:R-:W-:Y:S01]  /*1020*/  FMUL R43, R34, R39 ;  /* 0x00000027222b7220 */ /* 0x000fe20000400000 */
[----:B------:R-:W-:Y:S01]  /*1030*/  FMUL R39, R29, 1.4426950216293334961 ;  /* 0x3fb8aa3b1d277820 */ /* 0x000fe20000400000 */
[----:B------:R-:W-:Y:S02]  /*1040*/  FFMA.FTZ R35, R42, 1.1920928955078125e-07, R23 ;  /* 0x340000002a237823 */ /* 0x000fe40000010017 */
[----:B------:R-:W-:Y:S01]  /*1050*/  HADD2.F32 R23, -RZ, R21.H0_H0 ;  /* 0x20000015ff177230 */ /* 0x000fe20000004100 */
[----:B0-----:R-:W-:Y:S02]  /*1060*/  I2FP.F32.S32 R41, R28 ;  /* 0x0000001c00297245 */ /* 0x001fe40000201400 */
[----:B------:R-:W-:Y:S01]  /*1070*/  FSETP.GEU.AND P1, PT, R39, -126, PT ;  /* 0xc2fc00002700780b */ /* 0x000fe20003f2e000 */
[----:B------:R-:W-:Y:S01]  /*1080*/  FFMA.FTZ R29, R35, 0.69314718246459960938, R40 ;  /* 0x3f317218231d7823 */ /* 0x000fe20000010028 */
[----:B------:R-:W-:Y:S01]  /*1090*/  FSEL R28, RZ, -23, P2 ;  /* 0xc1b80000ff1c7808 */ /* 0x000fe20001000000 */
[----:B------:R-:W-:Y:S01]  /*10a0*/  FADD R35, RZ, -R23 ;  /* 0x80000017ff237221 */ /* 0x000fe20000000000 */
[----:B------:R-:W-:Y:S01]  /*10b0*/  ISETP.GE.U32.AND P3, PT, R36, 0x7f800000, PT ;  /* 0x7f8000002400780c */ /* 0x000fe20003f66070 */
[----:B-1----:R-:W-:Y:S01]  /*10c0*/  @!P5 FMUL R27, R27, R27 ;  /* 0x0000001b1b1bd220 */ /* 0x002fe20000400000 */
[----:B------:R-:W-:Y:S01]  /*10d0*/  FFMA.FTZ R34, R34, R43, R34 ;  /* 0x0000002b22227223 */ /* 0x000fe20000010022 */
[----:B------:R-:W-:Y:S01]  /*10e0*/  FFMA.FTZ R43, R41, 1.1920928955078125e-07, R28 ;  /* 0x34000000292b7823 */ /* 0x000fe2000001001c */
[----:B------:R-:W-:Y:S01]  /*10f0*/  FSETP.GTU.AND P2, PT, R35, RZ, PT ;  /* 0x000000ff2300720b */ /* 0x000fe20003f4c000 */
[----:B------:R-:W-:Y:S01]  /*1100*/  FADD R41, R27, 1 ;  /* 0x3f8000001b297421 */ /* 0x000fe20000000000 */
[----:B------:R-:W-:-:S02]  /*1110*/  ISETP.GE.U32.AND P4, PT, R37, 0x7f800000, PT ;  /* 0x7f8000002500780c */ /* 0x000fc40003f86070 */
[----:B------:R-:W-:Y:S01]  /*1120*/  FSEL R28, R35, RZ, P2 ;  /* 0x000000ff231c7208 */ /* 0x000fe20001000000 */
[----:B------:R-:W-:Y:S01]  /*1130*/  @!P1 FMUL R39, R39, 0.5 ;  /* 0x3f00000027279820 */ /* 0x000fe20000400000 */
[----:B------:R-:W-:-:S03]  /*1140*/  FSETP.GT.AND P2, PT, R41, 8.50705917302346158658e+37, PT ;  /* 0x7e8000002900780b */ /* 0x000fc60003f44000 */
[----:B------:R-:W-:Y:S02]  /*1150*/  @P3 MOV R27, 0x7f800000 ;  /* 0x7f800000001b3802 */ /* 0x000fe40000000f00 */
[----:B------:R-:W0:Y:S03]  /*1160*/  MUFU.EX2 R39, R39 ;  /* 0x0000002700277308 */ /* 0x000e260000000800 */
[C---:B------:R-:W-:Y:S01]  /*1170*/  @P3 FFMA.FTZ R29, R36.reuse, R27, +INF ;  /* 0x7f800000241d3423 */ /* 0x040fe2000001001b */
[--C-:B------:R-:W-:Y:S01]  /*1180*/  FADD R27, R35, -R28.reuse ;  /* 0x8000001c231b7221 */ /* 0x100fe20000000000 */
[----:B------:R-:W-:Y:S01]  /*1190*/  FADD R40, RZ, -R28 ;  /* 0x8000001cff287221 */ /* 0x000fe20000000000 */
[----:B------:R-:W-:Y:S02]  /*11a0*/  FSETP.NEU.AND P3, PT, R36, RZ, PT ;  /* 0x000000ff2400720b */ /* 0x000fe40003f6d000 */
[----:B------:R-:W-:Y:S01]  /*11b0*/  @P4 MOV R36, 0x7f800000 ;  /* 0x7f80000000244802 */ /* 0x000fe20000000f00 */
[----:B------:R-:W-:Y:S01]  /*11c0*/  @P2 FMUL R41, R41, 0.25 ;  /* 0x3e80000029292820 */ /* 0x000fe20000400000 */
[----:B------:R-:W-:Y:S01]  /*11d0*/  FMUL R27, R27, 1.4426950216293334961 ;  /* 0x3fb8aa3b1b1b7820 */ /* 0x000fe20000400000 */
[----:B------:R-:W-:Y:S01]  /*11e0*/  FMUL R40, R40, 1.4426950216293334961 ;  /* 0x3fb8aa3b28287820 */ /* 0x000fe20000400000 */
[----:B------:R-:W-:Y:S01]  /*11f0*/  FFMA.FTZ R34, R43, 0.69314718246459960938, R34 ;  /* 0x3f3172182b227823 */ /* 0x000fe20000010022 */
[----:B------:R-:W-:Y:S01]  /*1200*/  @P4 FFMA.FTZ R34, R37, R36, +INF ;  /* 0x7f80000025224423 */ /* 0x000fe20000010024 */
[----:B------:R-:W1:Y:S01]  /*1210*/  MUFU.RCP R43, R41 ;  /* 0x00000029002b7308 */ /* 0x000e620000001000 */
[----:B------:R-:W-:-:S02]  /*1220*/  FSETP.GEU.AND P4, PT, R27, -126, PT ;  /* 0xc2fc00001b00780b */ /* 0x000fc40003f8e000 */
[----:B------:R-:W-:Y:S01]  /*1230*/  FSETP.GEU.AND P5, PT, R40, -126, PT ;  /* 0xc2fc00002800780b */ /* 0x000fe20003fae000 */
[----:B0-----:R-:W-:Y:S01]  /*1240*/  @!P1 FMUL R39, R39, R39 ;  /* 0x0000002727279220 */ /* 0x001fe20000400000 */
[----:B------:R-:W-:Y:S02]  /*1250*/  PLOP3.LUT P1, PT, PT, PT, UP0, 0x80, 0x0 ;  /* 0x000000000000781c */ /* 0x000fe40003f2f008 */
[----:B------:R-:W-:Y:S02]  /*1260*/  FSEL R36, R38, 1, P2 ;  /* 0x3f80000026247808 */ /* 0x000fe40001000000 */
[----:B--2---:R-:W-:-:S05]  /*1270*/  SEL R2, R2, RZ, !P1 ;  /* 0x000000ff02027207 */ /* 0x004fca0004800000 */
[----:B------:R-:W-:Y:S01]  /*1280*/  @!P4 FMUL R27, R27, 0.5 ;  /* 0x3f0000001b1bc820 */ /* 0x000fe20000400000 */
[----:B------:R-:W-:Y:S01]  /*1290*/  FADD R45, -R2, 1 ;  /* 0x3f800000022d7421 */ /* 0x000fe20000000100 */
[----:B------:R-:W-:Y:S01]  /*12a0*/  @!P5 FMUL R40, R40, 0.5 ;  /* 0x3f0000002828d820 */ /* 0x000fe20000400000 */
[----:B-1----:R-:W-:Y:S01]  /*12b0*/  FMUL R43, R43, R36 ;  /* 0x000000242b2b7220 */ /* 0x002fe20000400000 */
[----:B------:R-:W-:Y:S01]  /*12c0*/  FSETP.NEU.AND P1, PT, R37, RZ, PT ;  /* 0x000000ff2500720b */ /* 0x000fe20003f2d000 */
[----:B------:R-:W0:Y:S01]  /*12d0*/  MUFU.EX2 R41, R27 ;  /* 0x0000001b00297308 */ /* 0x000e220000000800 */
[----:B------:R-:W-:Y:S01]  /*12e0*/  FFMA R37, R24, R45, R31 ;  /* 0x0000002d18257223 */ /* 0x000fe2000000001f */
[----:B------:R-:W-:Y:S01]  /*12f0*/  FADD R24, -R43, 1 ;  /* 0x3f8000002b187421 */ /* 0x000fe20000000100 */
[----:B------:R-:W-:-:S03]  /*1300*/  FADD R39, R39, 1 ;  /* 0x3f80000027277421 */ /* 0x000fc60000000000 */
[----:B------:R-:W-:Y:S02]  /*1310*/  FMUL R36, R24, R45 ;  /* 0x0000002d18247220 */ /* 0x000fe40000400000 */
[----:B------:R-:W1:Y:S01]  /*1320*/  MUFU.EX2 R40, R40 ;  /* 0x0000002800287308 */ /* 0x000e620000000800 */
[----:B------:R-:W-:Y:S01]  /*1330*/  HADD2.F32 R24, -RZ, R21.H1_H1 ;  /* 0x30000015ff187230 */ /* 0x000fe20000004100 */
[----:B------:R-:W-:Y:S01]  /*1340*/  FSETP.GT.AND P2, PT, R39, 8.50705917302346158658e+37, PT ;  /* 0x7e8000002700780b */ /* 0x000fe20003f44000 */
[----:B------:R-:W-:-:S03]  /*1350*/  FFMA R21, R43, R2, R36 ;  /* 0x000000022b157223 */ /* 0x000fc60000000024 */
[----:B------:R-:W-:Y:S01]  /*1360*/  FADD R36, RZ, -R24 ;  /* 0x80000018ff247221 */ /* 0x000fe20000000000 */
[----:B0-----:R-:W-:-:S04]  /*1370*/  @!P4 FMUL R41, R41, R41 ;  /* 0x000000292929c220 */ /* 0x001fc80000400000 */
[----:B------:R-:W-:Y:S02]  /*1380*/  FSETP.GTU.AND P4, PT, R36, RZ, PT ;  /* 0x000000ff2400720b */ /* 0x000fe40003f8c000 */
[----:B------:R-:W-:Y:S02]  /*1390*/  FSEL R31, R38, 1, P2 ;  /* 0x3f800000261f7808 */ /* 0x000fe40001000000 */
[----:B------:R-:W-:Y:S01]  /*13a0*/  FSEL R27, R36, RZ, P4 ;  /* 0x000000ff241b7208 */ /* 0x000fe20002000000 */
[----:B-1----:R-:W-:Y:S01]  /*13b0*/  @!P5 FMUL R40, R40, R40 ;  /* 0x000000282828d220 */ /* 0x002fe20000400000 */
[----:B------:R-:W-:Y:S01]  /*13c0*/  @P2 FMUL R39, R39, 0.25 ;  /* 0x3e80000027272820 */ /* 0x000fe20000400000 */
[----:B------:R-:W-:Y:S02]  /*13d0*/  PLOP3.LUT P2, PT, PT, PT, UP0, 0x80, 0x0 ;  /* 0x000000000000781c */ /* 0x000fe40003f4f008 */
[----:B------:R-:W-:Y:S01]  /*13e0*/  FADD R40, R40, R41 ;  /* 0x0000002928287221 */ /* 0x000fe20000000000 */
[----:B------:R0:W1:Y:S01]  /*13f0*/  MUFU.RCP R42, R39 ;  /* 0x00000027002a7308 */ /* 0x0000620000001000 */
[----:B------:R-:W-:Y:S01]  /*1400*/  FADD R41, RZ, -R27 ;  /* 0x8000001bff297221 */ /* 0x000fe20000000000 */
[----:B------:R-:W-:-:S02]  /*1410*/  SEL R3, R3, RZ, !P2 ;  /* 0x000000ff03037207 */ /* 0x000fc40005000000 */
[----:B------:R-:W-:Y:S01]  /*1420*/  FSETP.GEU.AND P2, PT, R40, 1.175494350822287508e-38, PT ;  /* 0x008000002800780b */ /* 0x000fe20003f4e000 */
[----:B------:R-:W-:Y:S01]  /*1430*/  FMUL R41, R41, 1.4426950216293334961 ;  /* 0x3fb8aa3b29297820 */ /* 0x000fe20000400000 */
[----:B0-----:R-:W-:-:S04]  /*1440*/  FADD R39, R36, -R27 ;  /* 0x8000001b24277221 */ /* 0x001fc80000000000 */
[----:B------:R-:W-:Y:S01]  /*1450*/  FSETP.GEU.AND P4, PT, R41, -126, PT ;  /* 0xc2fc00002900780b */ /* 0x000fe20003f8e000 */
[----:B------:R-:W-:-:S05]  /*1460*/  FMUL R39, R39, 1.4426950216293334961 ;  /* 0x3fb8aa3b27277820 */ /* 0x000fca0000400000 */
[----:B------:R-:W-:Y:S01]  /*1470*/  FSETP.GEU.AND P5, PT, R39, -126, PT ;  /* 0xc2fc00002700780b */ /* 0x000fe20003fae000 */
[----:B-1----:R-:W-:Y:S01]  /*1480*/  FMUL R42, R42, R31 ;  /* 0x0000001f2a2a7220 */ /* 0x002fe20000400000 */
[----:B------:R-:W-:Y:S01]  /*1490*/  FADD R44, -R3, 1 ;  /* 0x3f800000032c7421 */ /* 0x000fe20000000100 */
[----:B------:R-:W-:Y:S02]  /*14a0*/  @!P2 FMUL R40, R40, 8388608 ;  /* 0x4b0000002828a820 */ /* 0x000fe40000400000 */
[----:B------:R-:W-:Y:S01]  /*14b0*/  FADD R31, -R42, 1 ;  /* 0x3f8000002a1f7421 */ /* 0x000fe20000000100 */
[-C--:B------:R-:W-:Y:S01]  /*14c0*/  FFMA R22, R22, R44.reuse, R33 ;  /* 0x0000002c16167223 */ /* 0x080fe20000000021 */
[----:B------:R-:W-:Y:S01]  /*14d0*/  @!P4 FMUL R41, R41, 0.5 ;  /* 0x3f0000002929c820 */ /* 0x000fe20000400000 */
[----:B------:R-:W-:Y:S01]  /*14e0*/  IADD3 R33, R40, -0x3f2aaaab, RZ ;  /* 0xc0d5555528217810 */ /* 0x000fe20007ffe0ff */
[----:B------:R-:W-:-:S03]  /*14f0*/  FMUL R31, R31, R44 ;  /* 0x0000002c1f1f7220 */ /* 0x000fc60000400000 */
[----:B------:R-:W-:Y:S01]  /*1500*/  LOP3.LUT R33, R33, 0xff800000, RZ, 0xc0, !PT ;  /* 0xff80000021217812 */ /* 0x000fe200078ec0ff */
[----:B------:R-:W-:Y:S01]  /*1510*/  @!P5 FMUL R39, R39, 0.5 ;  /* 0x3f0000002727d820 */ /* 0x000fe20000400000 */
[----:B------:R-:W-:Y:S01]  /*1520*/  FFMA R31, R42, R3, R31 ;  /* 0x000000032a1f7223 */ /* 0x000fe2000000001f */
[----:B------:R-:W0:Y:S01]  /*1530*/  MUFU.EX2 R41, R41 ;  /* 0x0000002900297308 */ /* 0x000e220000000800 */
[----:B------:R-:W-:Y:S02]  /*1540*/  IADD3 R42, R40, -R33, RZ ;  /* 0x80000021282a7210 */ /* 0x000fe40007ffe0ff */
[----:B------:R-:W-:-:S05]  /*1550*/  FSEL R29, R29, -INF , P3 ;  /* 0xff8000001d1d7808 */ /* 0x000fca0001800000 */
[----:B------:R-:W1:Y:S01]  /*1560*/  MUFU.EX2 R44, R39 ;  /* 0x00000027002c7308 */ /* 0x000e620000000800 */
[----:B------:R-:W-:Y:S01]  /*1570*/  FADD R42, R42, -1 ;  /* 0xbf8000002a2a7421 */ /* 0x000fe20000000000 */
[----:B------:R-:W-:-:S03]  /*1580*/  FADD R29, R37, R29 ;  /* 0x0000001d251d7221 */ /* 0x000fc60000000000 */
[----:B------:R-:W-:-:S04]  /*1590*/  FFMA.FTZ R37, R42, -R17, 0.14084610342979431152 ;  /* 0x3e1039f62a257423 */ /* 0x000fc80000010811 */
[----:B------:R-:W-:Y:S01]  /*15a0*/  FFMA.FTZ R37, R42, R37, -0.12148627638816833496 ;  /* 0xbdf8cdcc2a257423 */ /* 0x000fe20000010025 */
[----:B0-----:R-:W-:-:S03]  /*15b0*/  @!P4 FMUL R41, R41, R41 ;  /* 0x000000292929c220 */ /* 0x001fc60000400000 */
[----:B------:R-:W-:Y:S01]  /*15c0*/  FFMA.FTZ R37, R42, R37, 0.13980610668659210205 ;  /* 0x3e0f29552a257423 */ /* 0x000fe20000010025 */
[----:B-1----:R-:W-:-:S03]  /*15d0*/  @!P5 FMUL R44, R44, R44 ;  /* 0x0000002c2c2cd220 */ /* 0x002fc60000400000 */
[----:B------:R-:W-:Y:S01]  /*15e0*/  FFMA.FTZ R37, R42, R37, -0.16684235632419586182 ;  /* 0xbe2ad8b92a257423 */ /* 0x000fe20000010025 */
[----:B------:R-:W-:-:S03]  /*15f0*/  FADD R41, R41, R44 ;  /* 0x0000002c29297221 */ /* 0x000fc60000000000 */
[C---:B------:R-:W-:Y:S02]  /*1600*/  FFMA.FTZ R37, R42.reuse, R37, 0.20012299716472625732 ;  /* 0x3e4ced0b2a257423 */ /* 0x040fe40000010025 */
[----:B------:R-:W-:Y:S02]  /*1610*/  FSETP.GEU.AND P3, PT, R41, 1.175494350822287508e-38, PT ;  /* 0x008000002900780b */ /* 0x000fe40003f6e000 */
[----:B------:R-:W-:Y:S01]  /*1620*/  FFMA.FTZ R37, R42, R37, -0.24999669194221496582 ;  /* 0xbe7fff222a257423 */ /* 0x000fe20000010025 */
[----:B------:R-:W-:-:S03]  /*1630*/  FSEL R39, R34, -INF , P1 ;  /* 0xff80000022277808 */ /* 0x000fc60000800000 */
[----:B------:R-:W-:-:S04]  /*1640*/  FFMA.FTZ R37, R42, R37, 0.33333182334899902344 ;  /* 0x3eaaaa782a257423 */ /* 0x000fc80000010025 */
[----:B------:R-:W-:-:S03]  /*1650*/  FFMA.FTZ R37, R42, R37, -0.5 ;  /* 0xbf0000002a257423 */ /* 0x000fc60000010025 */
[----:B------:R-:W-:Y:S01]  /*1660*/  @!P3 FMUL R41, R41, 8388608 ;  /* 0x4b0000002929b820 */ /* 0x000fe20000400000 */
[----:B------:R-:W-:Y:S01]  /*1670*/  FADD R22, R22, R39 ;  /* 0x0000002716167221 */ /* 0x000fe20000000000 */
[----:B------:R-:W-:Y:S01]  /*1680*/  FMUL R35, R35, 1.4426950216293334961 ;  /* 0x3fb8aa3b23237820 */ /* 0x000fe20000400000 */
[C---:B------:R-:W-:Y:S02]  /*1690*/  FMUL R37, R42.reuse, R37 ;  /* 0x000000252a257220 */ /* 0x040fe40000400000 */
[----:B------:R-:W-:Y:S02]  /*16a0*/  IADD3 R39, R41, -0x3f2aaaab, RZ ;  /* 0xc0d5555529277810 */ /* 0x000fe40007ffe0ff */
[----:B------:R-:W-:Y:S01]  /*16b0*/  FFMA.FTZ R37, R42, R37, R42 ;  /* 0x000000252a257223 */ /* 0x000fe2000001002a */
[----:B------:R-:W-:Y:S02]  /*16c0*/  FSETP.GEU.AND P1, PT, R35, -126, PT ;  /* 0xc2fc00002300780b */ /* 0x000fe40003f2e000 */
[----:B------:R-:W-:-:S04]  /*16d0*/  LOP3.LUT R42, R39, 0xff800000, RZ, 0xc0, !PT ;  /* 0xff800000272a7812 */ /* 0x000fc800078ec0ff */
[-C--:B------:R-:W-:Y:S02]  /*16e0*/  IADD3 R39, R41, -R42.reuse, RZ ;  /* 0x8000002a29277210 */ /* 0x080fe40007ffe0ff */
[----:B------:R-:W-:-:S03]  /*16f0*/  I2FP.F32.S32 R44, R42 ;  /* 0x0000002a002c7245 */ /* 0x000fc60000201400 */
[----:B------:R-:W-:Y:S02]  /*1700*/  FADD R42, R39, -1 ;  /* 0xbf800000272a7421 */ /* 0x000fe40000000000 */
[----:B------:R-:W-:Y:S02]  /*1710*/  @!P1 FMUL R35, R35, 0.5 ;  /* 0x3f00000023239820 */ /* 0x000fe40000400000 */
[C---:B------:R-:W-:Y:S02]  /*1720*/  FFMA.FTZ R43, R42.reuse, -R17, 0.14084610342979431152 ;  /* 0x3e1039f62a2b7423 */ /* 0x040fe40000010811 */
[----:B------:R-:W0:Y:S02]  /*1730*/  MUFU.EX2 R39, R35 ;  /* 0x0000002300277308 */ /* 0x000e240000000800 */
[----:B------:R-:W-:-:S04]  /*1740*/  FFMA.FTZ R43, R42, R43, -0.12148627638816833496 ;  /* 0xbdf8cdcc2a2b7423 */ /* 0x000fc8000001002b */
[----:B------:R-:W-:-:S04]  /*1750*/  FFMA.FTZ R43, R42, R43, 0.13980610668659210205 ;  /* 0x3e0f29552a2b7423 */ /* 0x000fc8000001002b */
[C---:B------:R-:W-:Y:S01]  /*1760*/  FFMA.FTZ R43, R42.reuse, R43, -0.16684235632419586182 ;  /* 0xbe2ad8b92a2b7423 */ /* 0x040fe2000001002b */
[----:B------:R-:W-:Y:S02]  /*1770*/  I2FP.F32.S32 R33, R33 ;  /* 0x0000002100217245 */ /* 0x000fe40000201400 */
[----:B------:R-:W-:Y:S01]  /*1780*/  FSEL R34, RZ, -23, P2 ;  /* 0xc1b80000ff227808 */ /* 0x000fe20001000000 */
[----:B------:R-:W-:Y:S01]  /*1790*/  FFMA.FTZ R43, R42, R43, 0.20012299716472625732 ;  /* 0x3e4ced0b2a2b7423 */ /* 0x000fe2000001002b */
[----:B0-----:R-:W-:-:S03]  /*17a0*/  @!P1 FMUL R39, R39, R39 ;  /* 0x0000002727279220 */ /* 0x001fc60000400000 */
[C---:B------:R-:W-:Y:S01]  /*17b0*/  FFMA.FTZ R45, R42.reuse, R43, -0.24999669194221496582 ;  /* 0xbe7fff222a2d7423 */ /* 0x040fe2000001002b */
[----:B------:R-:W-:Y:S01]  /*17c0*/  FFMA.FTZ R34, R33, 1.1920928955078125e-07, R34 ;  /* 0x3400000021227823 */ /* 0x000fe20000010022 */
[----:B------:R-:W-:Y:S01]  /*17d0*/  FSEL R33, RZ, -23, P3 ;  /* 0xc1b80000ff217808 */ /* 0x000fe20001800000 */
[----:B------:R-:W-:Y:S01]  /*17e0*/  FADD R43, R39, 1 ;  /* 0x3f800000272b7421 */ /* 0x000fe20000000000 */
[----:B------:R-:W-:Y:S01]  /*17f0*/  ISETP.GE.U32.AND P3, PT, R41, 0x7f800000, PT ;  /* 0x7f8000002900780c */ /* 0x000fe20003f66070 */
[----:B------:R-:W-:-:S03]  /*1800*/  FFMA.FTZ R45, R42, R45, 0.33333182334899902344 ;  /* 0x3eaaaa782a2d7423 */ /* 0x000fc6000001002d */
[----:B------:R-:W-:Y:S01]  /*1810*/  FSETP.GT.AND P2, PT, R43, 8.50705917302346158658e+37, PT ;  /* 0x7e8000002b00780b */ /* 0x000fe20003f44000 */
[----:B------:R-:W-:Y:S01]  /*1820*/  FFMA.FTZ R45, R42, R45, -0.5 ;  /* 0xbf0000002a2d7423 */ /* 0x000fe2000001002d */
[----:B------:R-:W-:Y:S02]  /*1830*/  ISETP.GE.U32.AND P1, PT, R40, 0x7f800000, PT ;  /* 0x7f8000002800780c */ /* 0x000fe40003f26070 */
[----:B---3--:R-:W-:Y:S01]  /*1840*/  SEL R39, R18, RZ, P0 ;  /* 0x000000ff12277207 */ /* 0x008fe20000000000 */
[----:B------:R-:W-:Y:S01]  /*1850*/  FMUL R45, R42, R45 ;  /* 0x0000002d2a2d7220 */ /* 0x000fe20000400000 */
[----:B------:R-:W-:Y:S01]  /*1860*/  FFMA.FTZ R37, R34, 0.69314718246459960938, R37 ;  /* 0x3f31721822257823 */ /* 0x000fe20000010025 */
[----:B------:R-:W-:Y:S02]  /*1870*/  FFMA.FTZ R33, R44, 1.1920928955078125e-07, R33 ;  /* 0x340000002c217823 */ /* 0x000fe40000010021 */
[----:B------:R-:W-:Y:S01]  /*1880*/  FFMA.FTZ R42, R42, R45, R42 ;  /* 0x0000002d2a2a7223 */ /* 0x000fe2000001002a */
[----:B------:R-:W-:Y:S01]  /*1890*/  @P3 MOV R34, 0x7f800000 ;  /* 0x7f80000000223802 */ /* 0x000fe20000000f00 */
[----:B------:R-:W-:Y:S01]  /*18a0*/  HADD2.F32 R18, -RZ, R39.H0_H0 ;  /* 0x20000027ff127230 */ /* 0x000fe20000004100 */
[----:B------:R-:W-:Y:S01]  /*18b0*/  PLOP3.LUT P4, PT, PT, PT, UP0, 0x80, 0x0 ;  /* 0x000000000000781c */ /* 0x000fe20003f8f008 */
[----:B------:R-:W-:Y:S01]  /*18c0*/  FFMA.FTZ R33, R33, 0.69314718246459960938, R42 ;  /* 0x3f31721821217823 */ /* 0x000fe2000001002a */
[----:B------:R-:W-:Y:S01]  /*18d0*/  @P2 FMUL R43, R43, 0.25 ;  /* 0x3e8000002b2b2820 */ /* 0x000fe20000400000 */
[----:B------:R-:W-:Y:S01]  /*18e0*/  @P3 FFMA.FTZ R33, R41, R34, +INF ;  /* 0x7f80000029213423 */ /* 0x000fe20000010022 */
[----:B----4-:R-:W-:Y:S01]  /*18f0*/  SEL R34, R4, RZ, !P4 ;  /* 0x000000ff04227207 */ /* 0x010fe20006000000 */
[----:B------:R-:W-:Y:S01]  /*1900*/  FADD R4, RZ, -R18 ;  /* 0x80000012ff047221 */ /* 0x000fe20000000000 */
[----:B------:R-:W-:Y:S01]  /*1910*/  @P1 MOV R35, 0x7f800000 ;  /* 0x7f80000000231802 */ /* 0x000fe20000000f00 */
[----:B------:R-:W-:Y:S01]  /*1920*/  FMUL R36, R36, 1.4426950216293334961 ;  /* 0x3fb8aa3b24247820 */ /* 0x000fe20000400000 */
[----:B------:R-:W0:Y:S02]  /*1930*/  MUFU.RCP R43, R43 ;  /* 0x0000002b002b7308 */ /* 0x000e240000001000 */
[----:B------:R-:W-:Y:S01]  /*1940*/  FSETP.GTU.AND P3, PT, R4, RZ, PT ;  /* 0x000000ff0400720b */ /* 0x000fe20003f6c000 */
[----:B------:R-:W-:-:S03]  /*1950*/  @P1 FFMA.FTZ R37, R40, R35, +INF ;  /* 0x7f80000028251423 */ /* 0x000fc60000010023 */
[----:B------:R-:W-:Y:S02]  /*1960*/  FSEL R35, R4, RZ, P3 ;  /* 0x000000ff04237208 */ /* 0x000fe40001800000 */
[----:B------:R-:W-:Y:S02]  /*1970*/  FSETP.GEU.AND P3, PT, R36, -126, PT ;  /* 0xc2fc00002400780b */ /* 0x000fe40003f6e000 */
[----:B------:R-:W-:Y:S01]  /*1980*/  FSETP.NEU.AND P1, PT, R40, RZ, PT ;  /* 0x000000ff2800720b */ /* 0x000fe20003f2d000 */
[--C-:B------:R-:W-:Y:S01]  /*1990*/  FADD R44, R4, -R35.reuse ;  /* 0x80000023042c7221 */ /* 0x100fe20000000000 */
[----:B------:R-:W-:Y:S01]  /*19a0*/  FSEL R40, R38, 1, P2 ;  /* 0x3f80000026287808 */ /* 0x000fe20001000000 */
[----:B------:R-:W-:Y:S01]  /*19b0*/  FADD R42, RZ, -R35 ;  /* 0x80000023ff2a7221 */ /* 0x000fe20000000000 */
[----:B------:R-:W-:Y:S01]  /*19c0*/  FSETP.NEU.AND P2, PT, R41, RZ, PT ;  /* 0x000000ff2900720b */ /* 0x000fe20003f4d000 */
[----:B------:R-:W-:Y:S02]  /*19d0*/  FMUL R44, R44, 1.4426950216293334961 ;  /* 0x3fb8aa3b2c2c7820 */ /* 0x000fe40000400000 */
[----:B0-----:R-:W-:Y:S01]  /*19e0*/  FMUL R41, R43, R40 ;  /* 0x000000282b297220 */ /* 0x001fe20000400000 */
[----:B------:R-:W-:Y:S01]  /*19f0*/  FADD R43, -R34, 1 ;  /* 0x3f800000222b7421 */ /* 0x000fe20000000100 */
[----:B------:R-:W-:-:S02]  /*1a00*/  FMUL R42, R42, 1.4426950216293334961 ;  /* 0x3fb8aa3b2a2a7820 */ /* 0x000fc40000400000 */
[----:B------:R-:W-:Y:S01]  /*1a10*/  @!P3 FMUL R36, R36, 0.5 ;  /* 0x3f0000002424b820 */ /* 0x000fe20000400000 */
[----:B------:R-:W-:Y:S01]  /*1a20*/  FFMA R40, R23, R43, R28 ;  /* 0x0000002b17287223 */ /* 0x000fe2000000001c */
[----:B------:R-:W-:Y:S02]  /*1a30*/  FSETP.GEU.AND P5, PT, R44, -126, PT ;  /* 0xc2fc00002c00780b */ /* 0x000fe40003fae000 */
[----:B------:R-:W0:Y:S01]  /*1a40*/  MUFU.EX2 R23, R36 ;  /* 0x0000002400177308 */ /* 0x000e220000000800 */
[----:B------:R-:W-:Y:S01]  /*1a50*/  FSETP.GEU.AND P4, PT, R42, -126, PT ;  /* 0xc2fc00002a00780b */ /* 0x000fe20003f8e000 */
[----:B------:R-:W-:-:S09]  /*1a60*/  FADD R28, -R41, 1 ;  /* 0x3f800000291c7421 */ /* 0x000fd20000000100 */
[----:B------:R-:W-:-:S03]  /*1a70*/  @!P5 FMUL R44, R44, 0.5 ;  /* 0x3f0000002c2cd820 */ /* 0x000fc60000400000 */
[----:B------:R-:W-:Y:S01]  /*1a80*/  @!P4 FMUL R42, R42, 0.5 ;  /* 0x3f0000002a2ac820 */ /* 0x000fe20000400000 */
[----:B0-----:R-:W-:Y:S02]  /*1a90*/  @!P3 FMUL R23, R23, R23 ;  /* 0x000000171717b220 */ /* 0x001fe40000400000 */
[----:B------:R-:W0:Y:S01]  /*1aa0*/  MUFU.EX2 R44, R44 ;  /* 0x0000002c002c7308 */ /* 0x000e220000000800 */
[----:B------:R-:W-:Y:S01]  /*1ab0*/  FMUL R28, R28, R43 ;  /* 0x0000002b1c1c7220 */ /* 0x000fe20000400000 */
[----:B------:R-:W-:-:S06]  /*1ac0*/  FADD R43, R23, 1 ;  /* 0x3f800000172b7421 */ /* 0x000fcc0000000000 */
[----:B------:R-:W1:Y:S01]  /*1ad0*/  MUFU.EX2 R45, R42 ;  /* 0x0000002a002d7308 */ /* 0x000e620000000800 */
[----:B------:R-:W-:Y:S01]  /*1ae0*/  FSETP.GT.AND P3, PT, R43, 8.50705917302346158658e+37, PT ;  /* 0x7e8000002b00780b */ /* 0x000fe20003f64000 */
[----:B0-----:R-:W-:Y:S01]  /*1af0*/  @!P5 FMUL R44, R44, R44 ;  /* 0x0000002c2c2cd220 */ /* 0x001fe20000400000 */
[----:B------:R-:W-:Y:S01]  /*1b00*/  PLOP3.LUT P5, PT, PT, PT, UP0, 0x80, 0x0 ;  /* 0x000000000000781c */ /* 0x000fe20003faf008 */
[----:B-1----:R-:W-:-:S10]  /*1b10*/  @!P4 FMUL R45, R45, R45 ;  /* 0x0000002d2d2dc220 */ /* 0x002fd40000400000 */
[----:B------:R-:W-:Y:S01]  /*1b20*/  @P3 FMUL R43, R43, 0.25 ;  /* 0x3e8000002b2b3820 */ /* 0x000fe20000400000 */
[----:B------:R-:W-:Y:S01]  /*1b30*/  FADD R23, R45, R44 ;  /* 0x0000002c2d177221 */ /* 0x000fe20000000000 */
[----:B------:R-:W-:-:S04]  /*1b40*/  SEL R5, R5, RZ, !P5 ;  /* 0x000000ff05057207 */ /* 0x000fc80006800000 */
[----:B------:R-:W0:Y:S01]  /*1b50*/  MUFU.RCP R43, R43 ;  /* 0x0000002b002b7308 */ /* 0x000e220000001000 */
[----:B------:R-:W-:Y:S01]  /*1b60*/  FSETP.GEU.AND P4, PT, R23, 1.175494350822287508e-38, PT ;  /* 0x008000001700780b */ /* 0x000fe20003f8e000 */
[----:B------:R-:W-:Y:S01]  /*1b70*/  FFMA R28, R41, R34, R28 ;  /* 0x00000022291c7223 */ /* 0x000fe2000000001c */
[----:B------:R-:W-:-:S04]  /*1b80*/  FADD R41, -R5, 1 ;  /* 0x3f80000005297421 */ /* 0x000fc80000000100 */
[----:B------:R-:W-:Y:S01]  /*1b90*/  FFMA R36, R24, R41, R27 ;  /* 0x0000002918247223 */ /* 0x000fe2000000001b */
[----:B------:R-:W-:-:S06]  /*1ba0*/  FSEL R24, R38, 1, P3 ;  /* 0x3f80000026187808 */ /* 0x000fcc0001800000 */
[----:B------:R-:W-:Y:S01]  /*1bb0*/  @!P4 FMUL R23, R23, 8388608 ;  /* 0x4b0000001717c820 */ /* 0x000fe20000400000 */
[----:B0-----:R-:W-:-:S04]  /*1bc0*/  FMUL R24, R43, R24 ;  /* 0x000000182b187220 */ /* 0x001fc80000400000 */
[----:B------:R-:W-:Y:S01]  /*1bd0*/  IADD3 R42, R23, -0x3f2aaaab, RZ ;  /* 0xc0d55555172a7810 */ /* 0x000fe20007ffe0ff */
[----:B------:R-:W-:-:S03]  /*1be0*/  FADD R44, -R24, 1 ;  /* 0x3f800000182c7421 */ /* 0x000fc60000000100 */
[----:B------:R-:W-:Y:S01]  /*1bf0*/  LOP3.LUT R42, R42, 0xff800000, RZ, 0xc0, !PT ;  /* 0xff8000002a2a7812 */ /* 0x000fe200078ec0ff */
[----:B------:R-:W-:-:S03]  /*1c00*/  FMUL R41, R44, R41 ;  /* 0x000000292c297220 */ /* 0x000fc60000400000 */
[----:B------:R-:W-:-:S05]  /*1c10*/  IADD3 R44, R23, -R42, RZ ;  /* 0x8000002a172c7210 */ /* 0x000fca0007ffe0ff */
[----:B------:R-:W-:-:S04]  /*1c20*/  FADD R44, R44, -1 ;  /* 0xbf8000002c2c7421 */ /* 0x000fc80000000000 */
[----:B------:R-:W-:-:S04]  /*1c30*/  FFMA.FTZ R27, R44, -R17, 0.14084610342979431152 ;  /* 0x3e1039f62c1b7423 */ /* 0x000fc80000010811 */
[----:B------:R-:W-:-:S04]  /*1c40*/  FFMA.FTZ R27, R44, R27, -0.12148627638816833496 ;  /* 0xbdf8cdcc2c1b7423 */ /* 0x000fc8000001001b */
[----:B------:R-:W-:-:S04]  /*1c50*/  FFMA.FTZ R27, R44, R27, 0.13980610668659210205 ;  /* 0x3e0f29552c1b7423 */ /* 0x000fc8000001001b */
[----:B------:R-:W-:-:S04]  /*1c60*/  FFMA.FTZ R27, R44, R27, -0.16684235632419586182 ;  /* 0xbe2ad8b92c1b7423 */ /* 0x000fc8000001001b */
[----:B------:R-:W-:-:S04]  /*1c70*/  FFMA.FTZ R27, R44, R27, 0.20012299716472625732 ;  /* 0x3e4ced0b2c1b7423 */ /* 0x000fc8000001001b */
[----:B------:R-:W-:Y:S01]  /*1c80*/  FFMA.FTZ R27, R44, R27, -0.24999669194221496582 ;  /* 0xbe7fff222c1b7423 */ /* 0x000fe2000001001b */
[----:B------:R-:W-:-:S03]  /*1c90*/  FFMA R24, R24, R5, R41 ;  /* 0x0000000518187223 */ /* 0x000fc60000000029 */
[----:B------:R-:W-:Y:S01]  /*1ca0*/  FFMA.FTZ R27, R44, R27, 0.33333182334899902344 ;  /* 0x3eaaaa782c1b7423 */ /* 0x000fe2000001001b */
[----:B------:R-:W-:-:S03]  /*1cb0*/  FSEL R41, R37, -INF , P1 ;  /* 0xff80000025297808 */ /* 0x000fc60000800000 */
[----:B------:R-:W-:Y:S01]  /*1cc0*/  FFMA.FTZ R27, R44, R27, -0.5 ;  /* 0xbf0000002c1b7423 */ /* 0x000fe2000001001b */
[----:B------:R-:W-:-:S03]  /*1cd0*/  HADD2.F32 R39, -RZ, R39.H1_H1 ;  /* 0x30000027ff277230 */ /* 0x000fc60000004100 */
[----:B------:R-:W-:Y:S01]  /*1ce0*/  FMUL R37, R44, R27 ;  /* 0x0000001b2c257220 */ /* 0x000fe20000400000 */
[----:B------:R-:W-:Y:S01]  /*1cf0*/  FADD R27, R40, R41 ;  /* 0x00000029281b7221 */ /* 0x000fe20000000000 */
[----:B------:R-:W-:Y:S02]  /*1d00*/  I2FP.F32.S32 R41, R42 ;  /* 0x0000002a00297245 */ /* 0x000fe40000201400 */
[----:B------:R-:W-:-:S05]  /*1d10*/  FSEL R40, RZ, -23, P4 ;  /* 0xc1b80000ff287808 */ /* 0x000fca0002000000 */
[----:B------:R-:W-:Y:S01]  /*1d20*/  FFMA.FTZ R40, R41, 1.1920928955078125e-07, R40 ;  /* 0x3400000029287823 */ /* 0x000fe20000010028 */
[----:B------:R-:W-:Y:S01]  /*1d30*/  FADD R41, RZ, -R39 ;  /* 0x80000027ff297221 */ /* 0x000fe20000000000 */
[----:B------:R-:W-:Y:S01]  /*1d40*/  FFMA.FTZ R37, R44, R37, R44 ;  /* 0x000000252c257223 */ /* 0x000fe2000001002c */
[----:B------:R-:W-:Y:S02]  /*1d50*/  ISETP.GE.U32.AND P1, PT, R23, 0x7f800000, PT ;  /* 0x7f8000001700780c */ /* 0x000fe40003f26070 */
[----:B------:R-:W-:Y:S02]  /*1d60*/  FSEL R33, R33, -INF , P2 ;  /* 0xff80000021217808 */ /* 0x000fe40001000000 */
[----:B------:R-:W-:Y:S01]  /*1d70*/  FSETP.GTU.AND P2, PT, R41, RZ, PT ;  /* 0x000000ff2900720b */ /* 0x000fe20003f4c000 */
[----:B------:R-:W-:-:S03]  /*1d80*/  FFMA.FTZ R37, R40, 0.69314718246459960938, R37 ;  /* 0x3f31721828257823 */ /* 0x000fc60000010025 */
[----:B------:R-:W-:Y:S01]  /*1d90*/  FSEL R40, R41, RZ, P2 ;  /* 0x000000ff29287208 */ /* 0x000fe20001000000 */
[----:B------:R-:W-:-:S04]  /*1da0*/  FADD R33, R36, R33 ;  /* 0x0000002124217221 */ /* 0x000fc80000000000 */
[--C-:B------:R-:W-:Y:S01]  /*1db0*/  FADD R42, RZ, -R40.reuse ;  /* 0x80000028ff2a7221 */ /* 0x100fe20000000000 */
[----:B------:R-:W-:Y:S01]  /*1dc0*/  FADD R44, R41, -R40 ;  /* 0x80000028292c7221 */ /* 0x000fe20000000000 */
[----:B------:R-:W-:Y:S02]  /*1dd0*/  @P1 MOV R36, 0x7f800000 ;  /* 0x7f80000000241802 */ /* 0x000fe40000000f00 */
[----:B------:R-:W-:Y:S01]  /*1de0*/  FMUL R42, R42, 1.4426950216293334961 ;  /* 0x3fb8aa3b2a2a7820 */ /* 0x000fe20000400000 */
[----:B------:R-:W-:Y:S02]  /*1df0*/  FMUL R44, R44, 1.4426950216293334961 ;  /* 0x3fb8aa3b2c2c7820 */ /* 0x000fe40000400000 */
[----:B------:R-:W-:Y:S02]  /*1e00*/  @P1 FFMA.FTZ R37, R23, R36, +INF ;  /* 0x7f80000017251423 */ /* 0x000fe40000010024 */
[----:B------:R-:W-:Y:S02]  /*1e10*/  FSETP.GEU.AND P1, PT, R42, -126, PT ;  /* 0xc2fc00002a00780b */ /* 0x000fe40003f2e000 */
[----:B------:R-:W-:-:S11]  /*1e20*/  FSETP.GEU.AND P2, PT, R44, -126, PT ;  /* 0xc2fc00002c00780b */ /* 0x000fd60003f4e000 */
[----:B------:R-:W-:Y:S02]  /*1e30*/  @!P1 FMUL R42, R42, 0.5 ;  /* 0x3f0000002a2a9820 */ /* 0x000fe40000400000 */
[----:B------:R-:W-:Y:S02]  /*1e40*/  @!P2 FMUL R44, R44, 0.5 ;  /* 0x3f0000002c2ca820 */ /* 0x000fe40000400000 */
[----:B------:R-:W0:Y:S08]  /*1e50*/  MUFU.EX2 R36, R42 ;  /* 0x0000002a00247308 */ /* 0x000e300000000800 */
[----:B------:R-:W1:Y:S01]  /*1e60*/  MUFU.EX2 R43, R44 ;  /* 0x0000002c002b7308 */ /* 0x000e620000000800 */
[----:B0-----:R-:W-:Y:S01]  /*1e70*/  @!P1 FMUL R36, R36, R36 ;  /* 0x0000002424249220 */ /* 0x001fe20000400000 */
[----:B-1----:R-:W-:-:S04]  /*1e80*/  @!P2 FMUL R43, R43, R43 ;  /* 0x0000002b2b2ba220 */ /* 0x002fc80000400000 */
[----:B------:R-:W-:-:S05]  /*1e90*/  FADD R36, R36, R43 ;  /* 0x0000002b24247221 */ /* 0x000fca0000000000 */
[----:B------:R-:W-:Y:S02]  /*1ea0*/  FSETP.GEU.AND P3, PT, R36, 1.175494350822287508e-38, PT ;  /* 0x008000002400780b */ /* 0x000fe40003f6e000 */
[----:B------:R-:W-:-:S11]  /*1eb0*/  FSETP.NEU.AND P2, PT, R23, RZ, PT ;  /* 0x000000ff1700720b */ /* 0x000fd60003f4d000 */
[----:B------:R-:W-:-:S05]  /*1ec0*/  @!P3 FMUL R36, R36, 8388608 ;  /* 0x4b0000002424b820 */ /* 0x000fca0000400000 */
[----:B------:R-:W-:-:S04]  /*1ed0*/  IADD3 R23, R36, -0x3f2aaaab, RZ ;  /* 0xc0d5555524177810 */ /* 0x000fc80007ffe0ff */
[----:B------:R-:W-:Y:S01]  /*1ee0*/  LOP3.LUT R23, R23, 0xff800000, RZ, 0xc0, !PT ;  /* 0xff80000017177812 */ /* 0x000fe200078ec0ff */
[----:B------:R-:W-:-:S03]  /*1ef0*/  FMUL R43, R4, 1.4426950216293334961 ;  /* 0x3fb8aa3b042b7820 */ /* 0x000fc60000400000 */
[----:B------:R-:W-:Y:S02]  /*1f00*/  IADD3 R44, R36, -R23, RZ ;  /* 0x80000017242c7210 */ /* 0x000fe40007ffe0ff */
[----:B------:R-:W-:-:S03]  /*1f10*/  FSETP.GEU.AND P1, PT, R43, -126, PT ;  /* 0xc2fc00002b00780b */ /* 0x000fc60003f2e000 */
[----:B------:R-:W-:-:S04]  /*1f20*/  FADD R44, R44, -1 ;  /* 0xbf8000002c2c7421 */ /* 0x000fc80000000000 */
[----:B------:R-:W-:Y:S01]  /*1f30*/  FFMA.FTZ R17, R44, -R17, 0.14084610342979431152 ;  /* 0x3e1039f62c117423 */ /* 0x000fe20000010811 */
[----:B------:R-:W-:-:S03]  /*1f40*/  FMUL R45, R41, 1.4426950216293334961 ;  /* 0x3fb8aa3b292d7820 */ /* 0x000fc60000400000 */
[C---:B------:R-:W-:Y:S02]  /*1f50*/  FFMA.FTZ R17, R44.reuse, R17, -0.12148627638816833496 ;  /* 0xbdf8cdcc2c117423 */ /* 0x040fe40000010011 */
[----:B------:R-:W-:Y:S02]  /*1f60*/  @!P1 FMUL R43, R43, 0.5 ;  /* 0x3f0000002b2b9820 */ /* 0x000fe40000400000 */
[C---:B------:R-:W-:Y:S01]  /*1f70*/  FFMA.FTZ R17, R44.reuse, R17, 0.13980610668659210205 ;  /* 0x3e0f29552c117423 */ /* 0x040fe20000010011 */
[----:B------:R-:W-:Y:S01]  /*1f80*/  FSETP.GEU.AND P4, PT, R45, -126, PT ;  /* 0xc2fc00002d00780b */ /* 0x000fe20003f8e000 */
[----:B------:R-:W0:Y:S02]  /*1f90*/  MUFU.EX2 R42, R43 ;  /* 0x0000002b002a7308 */ /* 0x000e240000000800 */
[----:B------:R-:W-:Y:S01]  /*1fa0*/  FFMA.FTZ R17, R44, R17, -0.16684235632419586182 ;  /* 0xbe2ad8b92c117423 */ /* 0x000fe20000010011 */
[----:B-----5:R-:W-:-:S03]  /*1fb0*/  SEL R8, R8, RZ, P0 ;  /* 0x000000ff08087207 */ /* 0x020fc60000000000 */
[----:B------:R-:W-:Y:S02]  /*1fc0*/  FFMA.FTZ R17, R44, R17, 0.20012299716472625732 ;  /* 0x3e4ced0b2c117423 */ /* 0x000fe40000010011 */
[----:B------:R-:W-:Y:S02]  /*1fd0*/  FADD R4, -R8, 1 ;  /* 0x3f80000008047421 */ /* 0x000fe40000000100 */
[----:B------:R-:W-:Y:S02]  /*1fe0*/  FFMA.FTZ R17, R44, R17, -0.24999669194221496582 ;  /* 0xbe7fff222c117423 */ /* 0x000fe40000010011 */
[----:B------:R-:W-:Y:S01]  /*1ff0*/  @!P4 FMUL R45, R45, 0.5 ;  /* 0x3f0000002d2dc820 */ /* 0x000fe20000400000 */
[----:B------:R-:W-:Y:S01]  /*2000*/  FFMA R18, R18, R4, R35 ;  /* 0x0000000412127223 */ /* 0x000fe20000000023 */
[----:B------:R-:W-:Y:S01]  /*2010*/  FFMA.FTZ R17, R44, R17, 0.33333182334899902344 ;  /* 0x3eaaaa782c117423 */ /* 0x000fe20000010011 */
[----:B------:R-:W-:Y:S02]  /*2020*/  FADD R35, -R6, 1 ;  /* 0x3f80000006237421 */ /* 0x000fe40000000100 */
[----:B------:R-:W1:Y:S01]  /*2030*/  MUFU.EX2 R6, R45 ;  /* 0x0000002d00067308 */ /* 0x000e620000000800 */
[----:B------:R-:W-:Y:S01]  /*2040*/  FFMA.FTZ R17, R44, R17, -0.5 ;  /* 0xbf0000002c117423 */ /* 0x000fe20000010011 */
[----:B0-----:R-:W-:-:S03]  /*2050*/  @!P1 FMUL R42, R42, R42 ;  /* 0x0000002a2a2a9220 */ /* 0x001fc60000400000 */
[----:B------:R-:W-:Y:S01]  /*2060*/  FMUL R17, R44, R17 ;  /* 0x000000112c117220 */ /* 0x000fe20000400000 */
[----:B------:R-:W-:-:S03]  /*2070*/  FADD R42, R42, 1 ;  /* 0x3f8000002a2a7421 */ /* 0x000fc60000000000 */
[----:B------:R-:W-:Y:S01]  /*2080*/  FFMA.FTZ R17, R44, R17, R44 ;  /* 0x000000112c117223 */ /* 0x000fe2000001002c */
[----:B------:R-:W-:Y:S01]  /*2090*/  FMUL R44, R35, R35 ;  /* 0x00000023232c7220 */ /* 0x000fe20000400000 */
[----:B------:R-:W-:Y:S02]  /*20a0*/  FSETP.GT.AND P1, PT, R42, 8.50705917302346158658e+37, PT ;  /* 0x7e8000002a00780b */ /* 0x000fe40003f24000 */
[----:B------:R-:W-:Y:S01]  /*20b0*/  FSEL R37, R37, -INF , P2 ;  /* 0xff80000025257808 */ /* 0x000fe20001000000 */
[----:B------:R-:W-:Y:S01]  /*20c0*/  FMUL R44, R35, R44 ;  /* 0x0000002c232c7220 */ /* 0x000fe20000400000 */
[----:B------:R-:W-:Y:S01]  /*20d0*/  SEL R9, R9, RZ, P0 ;  /* 0x000000ff09097207 */ /* 0x000fe20000000000 */
[----:B-1----:R-:W-:Y:S02]  /*20e0*/  @!P4 FMUL R6, R6, R6 ;  /* 0x000000060606c220 */ /* 0x002fe40000400000 */
[----:B------:R-:W-:Y:S01]  /*20f0*/  FMUL R35, R25, R44 ;  /* 0x0000002c19237220 */ /* 0x000fe20000400000 */
[----:B------:R-:W-:Y:S01]  /*2100*/  FADD R18, R18, R37 ;  /* 0x0000002512127221 */ /* 0x000fe20000000000 */
[----:B------:R-:W-:Y:S01]  /*2110*/  FADD R25, -R9, 1 ;  /* 0x3f80000009197421 */ /* 0x000fe20000000100 */
[----:B------:R-:W-:-:S03]  /*2120*/  FADD R37, R6, 1 ;  /* 0x3f80000006257421 */ /* 0x000fc60000000000 */
[----:B------:R-:W-:Y:S01]  /*2130*/  FFMA R39, R39, R25, R40 ;  /* 0x0000001927277223 */ /* 0x000fe20000000028 */
[----:B------:R-:W-:Y:S01]  /*2140*/  @P1 FMUL R42, R42, 0.25 ;  /* 0x3e8000002a2a1820 */ /* 0x000fe20000400000 */
[----:B------:R-:W-:Y:S02]  /*2150*/  FSEL R40, R38, 1, P1 ;  /* 0x3f80000026287808 */ /* 0x000fe40000800000 */
[----:B------:R-:W-:Y:S01]  /*2160*/  FSETP.GT.AND P1, PT, R37, 8.50705917302346158658e+37, PT ;  /* 0x7e8000002500780b */ /* 0x000fe20003f24000 */
[----:B------:R-:W-:Y:S01]  /*2170*/  FADD R7, -R7, 1 ;  /* 0x3f80000007077421 */ /* 0x000fe20000000100 */
[----:B------:R-:W-:-:S03]  /*2180*/  I2FP.F32.S32 R43, R23 ;  /* 0x00000017002b7245 */ /* 0x000fc60000201400 */
[C---:B------:R-:W-:Y:S01]  /*2190*/  FMUL R6, R7.reuse, R7 ;  /* 0x0000000707067220 */ /* 0x040fe20000400000 */
[----:B------:R-:W0:Y:S03]  /*21a0*/  MUFU.RCP R41, R42 ;  /* 0x0000002a00297308 */ /* 0x000e260000001000 */
[----:B------:R-:W-:Y:S01]  /*21b0*/  FMUL R23, R7, R6 ;  /* 0x0000000607177220 */ /* 0x000fe20000400000 */
[----:B------:R-:W-:-:S03]  /*21c0*/  MOV R7, 0x3e6353f8 ;  /* 0x3e6353f800077802 */ /* 0x000fc60000000f00 */
[----:B------:R-:W-:Y:S02]  /*21d0*/  @P1 FMUL R37, R37, 0.25 ;  /* 0x3e80000025251820 */ /* 0x000fe40000400000 */
[----:B------:R-:W-:Y:S01]  /*21e0*/  FFMA R30, R30, -R7, 1 ;  /* 0x3f8000001e1e7423 */ /* 0x000fe20000000807 */
[----:B------:R-:W-:-:S03]  /*21f0*/  FADD R31, -R31, 1 ;  /* 0x3f8000001f1f7421 */ /* 0x000fc60000000100 */
[----:B------:R-:W1:Y:S01]  /*2200*/  MUFU.RCP R37, R37 ;  /* 0x0000002500257308 */ /* 0x000e620000001000 */
[----:B------:R-:W-:Y:S01]  /*2210*/  FMUL R35, R35, R30 ;  /* 0x0000001e23237220 */ /* 0x000fe20000400000 */
[----:B------:R-:W-:Y:S01]  /*2220*/  FMUL R23, R26, R23 ;  /* 0x000000171a177220 */ /* 0x000fe20000400000 */
[----:B------:R-:W-:Y:S01]  /*2230*/  PLOP3.LUT P2, PT, PT, PT, UP0, 0x40, 0x0 ;  /* 0x000000000000781c */ /* 0x000fe20003f4e808 */
[----:B------:R-:W-:Y:S01]  /*2240*/  FMUL R26, R31, R31 ;  /* 0x0000001f1f1a7220 */ /* 0x000fe20000400000 */
[----:B------:R-:W-:Y:S01]  /*2250*/  FADD R21, -R21, 1 ;  /* 0x3f80000015157421 */ /* 0x000fe20000000100 */
[----:B------:R-:W-:Y:S02]  /*2260*/  FSEL R38, R38, 1, P1 ;  /* 0x3f80000026267808 */ /* 0x000fe40000800000 */
[----:B------:R-:W-:Y:S01]  /*2270*/  ISETP.GE.U32.AND P1, PT, R36, 0x7f800000, PT ;  /* 0x7f8000002400780c */ /* 0x000fe20003f26070 */
[----:B------:R-:W-:Y:S01]  /*2280*/  FMUL R31, R31, R26 ;  /* 0x0000001a1f1f7220 */ /* 0x000fe20000400000 */
[----:B------:R-:W-:Y:S01]  /*2290*/  FSEL R30, R35, -RZ, P2 ;  /* 0x800000ff231e7208 */ /* 0x000fe20001000000 */
[----:B------:R-:W-:Y:S01]  /*22a0*/  FMUL R26, R21, R21 ;  /* 0x00000015151a7220 */ /* 0x000fe20000400000 */
[----:B0-----:R-:W-:Y:S01]  /*22b0*/  FMUL R41, R41, R40 ;  /* 0x0000002829297220 */ /* 0x001fe20000400000 */
[----:B------:R-:W-:-:S02]  /*22c0*/  FSEL R40, RZ, -23, P3 ;  /* 0xc1b80000ff287808 */ /* 0x000fc40001800000 */
[----:B------:R-:W-:Y:S01]  /*22d0*/  FADD R19, R30, R19 ;  /* 0x000000131e137221 */ /* 0x000fe20000000000 */
[----:B------:R-:W-:Y:S01]  /*22e0*/  FFMA R30, R3, -R7, 1 ;  /* 0x3f800000031e7423 */ /* 0x000fe20000000807 */
[----:B------:R-:W-:Y:S01]  /*22f0*/  FMUL R26, R21, R26 ;  /* 0x0000001a151a7220 */ /* 0x000fe20000400000 */
[----:B------:R-:W-:Y:S01]  /*2300*/  FMUL R31, R22, R31 ;  /* 0x0000001f161f7220 */ /* 0x000fe20000400000 */
[----:B------:R-:W-:Y:S01]  /*2310*/  FADD R3, -R41, 1 ;  /* 0x3f80000029037421 */ /* 0x000fe20000000100 */
[----:B-1----:R-:W-:Y:S01]  /*2320*/  FMUL R22, R37, R38 ;  /* 0x0000002625167220 */ /* 0x002fe20000400000 */
[----:B------:R-:W-:Y:S01]  /*2330*/  FMUL R29, R29, R26 ;  /* 0x0000001a1d1d7220 */ /* 0x000fe20000400000 */
[----:B------:R-:W-:Y:S01]  /*2340*/  FFMA.FTZ R6, R43, 1.1920928955078125e-07, R40 ;  /* 0x340000002b067823 */ /* 0x000fe20000010028 */
[----:B------:R-:W-:Y:S01]  /*2350*/  FMUL R26, R3, R4 ;  /* 0x00000004031a7220 */ /* 0x000fe20000400000 */
[----:B------:R-:W-:Y:S01]  /*2360*/  FADD R4, -R22, 1 ;  /* 0x3f80000016047421 */ /* 0x000fe20000000100 */
[----:B------:R-:W-:Y:S01]  /*2370*/  @P1 MOV R3, 0x7f800000 ;  /* 0x7f80000000031802 */ /* 0x000fe20000000f00 */
[----:B------:R-:W-:Y:S01]  /*2380*/  FADD R28, -R28, 1 ;  /* 0x3f8000001c1c7421 */ /* 0x000fe20000000100 */
[----:B------:R-:W-:Y:S01]  /*2390*/  FFMA.FTZ R6, R6, 0.69314718246459960938, R17 ;  /* 0x3f31721806067823 */ /* 0x000fe20000010011 */
[----:B------:R-:W-:-:S02]  /*23a0*/  FMUL R25, R4, R25 ;  /* 0x0000001904197220 */ /* 0x000fc40000400000 */
[----:B------:R-:W-:Y:S01]  /*23b0*/  @P1 FFMA.FTZ R6, R36, R3, +INF ;  /* 0x7f80000024061423 */ /* 0x000fe20000010003 */
[----:B------:R-:W-:Y:S01]  /*23c0*/  FMUL R3, R28, R28 ;  /* 0x0000001c1c037220 */ /* 0x000fe20000400000 */
[----:B------:R-:W-:Y:S01]  /*23d0*/  FADD R24, -R24, 1 ;  /* 0x3f80000018187421 */ /* 0x000fe20000000100 */
[----:B------:R-:W-:Y:S01]  /*23e0*/  FFMA R26, R41, R8, R26 ;  /* 0x00000008291a7223 */ /* 0x000fe2000000001a */
[----:B------:R-:W-:Y:S01]  /*23f0*/  FFMA R25, R22, R9, R25 ;  /* 0x0000000916197223 */ /* 0x000fe20000000019 */
[----:B------:R-:W-:Y:S01]  /*2400*/  FMUL R28, R28, R3 ;  /* 0x000000031c1c7220 */ /* 0x000fe20000400000 */
[----:B------:R-:W-:Y:S01]  /*2410*/  FMUL R3, R24, R24 ;  /* 0x0000001818037220 */ /* 0x000fe20000400000 */
[----:B------:R-:W-:Y:S01]  /*2420*/  FSETP.NEU.AND P1, PT, R36, RZ, PT ;  /* 0x000000ff2400720b */ /* 0x000fe20003f2d000 */
[----:B------:R-:W-:Y:S01]  /*2430*/  FADD R26, -R26, 1 ;  /* 0x3f8000001a1a7421 */ /* 0x000fe20000000100 */
[----:B------:R-:W-:Y:S01]  /*2440*/  FADD R25, -R25, 1 ;  /* 0x3f80000019197421 */ /* 0x000fe20000000100 */
[----:B------:R-:W-:Y:S01]  /*2450*/  UIADD3 UR4, UR4, 0x800, URZ ;  /* 0x0000080004047890 */ /* 0x000fe2000fffe03f */
[----:B------:R-:W-:Y:S01]  /*2460*/  FMUL R24, R24, R3 ;  /* 0x0000000318187220 */ /* 0x000fe20000400000 */
[----:B------:R-:W-:Y:S01]  /*2470*/  FSEL R6, R6, -INF , P1 ;  /* 0xff80000006067808 */ /* 0x000fe20000800000 */
[----:B------:R-:W-:Y:S01]  /*2480*/  FMUL R3, R26, R26 ;  /* 0x0000001a1a037220 */ /* 0x000fe20000400000 */
[C---:B------:R-:W-:Y:S01]  /*2490*/  FMUL R4, R25.reuse, R25 ;  /* 0x0000001919047220 */ /* 0x040fe20000400000 */
[----:B------:R-:W-:Y:S01]  /*24a0*/  UISETP.GE.U32.AND UP1, UPT, UR4, 0xea6, UPT ;  /* 0x00000ea60400788c */ /* 0x000fe2000bf26070 */
[----:B------:R-:W-:Y:S01]  /*24b0*/  FFMA R32, R32, -R7, 1 ;  /* 0x3f80000020207423 */ /* 0x000fe20000000807 */
[----:B------:R-:W-:Y:S01]  /*24c0*/  FMUL R3, R26, R3 ;  /* 0x000000031a037220 */ /* 0x000fe20000400000 */
[----:B------:R-:W-:Y:S01]  /*24d0*/  FMUL R25, R25, R4 ;  /* 0x0000000419197220 */ /* 0x000fe20000400000 */
[----:B------:R-:W-:Y:S01]  /*24e0*/  FADD R6, R6, R39 ;  /* 0x0000002706067221 */ /* 0x000fe20000000000 */
[----:B------:R-:W-:Y:S01]  /*24f0*/  FMUL R23, R23, R32 ;  /* 0x0000002017177220 */ /* 0x000fe20000400000 */
[----:B------:R-:W-:Y:S01]  /*2500*/  FMUL R31, R31, R30 ;  /* 0x0000001e1f1f7220 */ /* 0x000fe20000400000 */
[-C--:B------:R-:W-:Y:S01]  /*2510*/  FFMA R2, R2, -R7.reuse, 1 ;  /* 0x3f80000002027423 */ /* 0x080fe20000000807 */
[-C--:B------:R-:W-:Y:S01]  /*2520*/  FFMA R5, R5, -R7.reuse, 1 ;  /* 0x3f80000005057423 */ /* 0x080fe20000000807 */
[-C--:B------:R-:W-:Y:S01]  /*2530*/  FFMA R34, R34, -R7.reuse, 1 ;  /* 0x3f80000022227423 */ /* 0x080fe20000000807 */
[-C--:B------:R-:W-:Y:S01]  /*2540*/  FFMA R8, R8, -R7.reuse, 1 ;  /* 0x3f80000008087423 */ /* 0x080fe20000000807 */
[----:B------:R-:W-:Y:S01]  /*2550*/  PLOP3.LUT P1, PT, PT, PT, UP1, 0x80, 0x0 ;  /* 0x000000000000781c */ /* 0x000fe20003f2f018 */
[----:B------:R-:W-:Y:S01]  /*2560*/  FFMA R7, R9, -R7, 1 ;  /* 0x3f80000009077423 */ /* 0x000fe20000000807 */
[----:B------:R-:W-:Y:S01]  /*2570*/  PLOP3.LUT P3, PT, PT, PT, UP0, 0x40, 0x0 ;  /* 0x000000000000781c */ /* 0x000fe20003f6e808 */
[----:B------:R-:W-:Y:S01]  /*2580*/  FMUL R27, R27, R28 ;  /* 0x0000001c1b1b7220 */ /* 0x000fe20000400000 */
[----:B------:R-:W-:Y:S01]  /*2590*/  PLOP3.LUT P2, PT, PT, PT, UP0, 0x40, 0x0 ;  /* 0x000000000000781c */ /* 0x000fe20003f4e808 */
[----:B------:R-:W-:Y:S01]  /*25a0*/  FMUL R24, R33, R24 ;  /* 0x0000001821187220 */ /* 0x000fe20000400000 */
[----:B------:R-:W-:Y:S01]  /*25b0*/  FMUL R3, R18, R3 ;  /* 0x0000000312037220 */ /* 0x000fe20000400000 */
[----:B------:R-:W-:Y:S01]  /*25c0*/  FMUL R6, R6, R25 ;  /* 0x0000001906067220 */ /* 0x000fe20000400000 */
[----:B------:R-:W-:Y:S01]  /*25d0*/  FSEL R23, R23, -RZ, P3 ;  /* 0x800000ff17177208 */ /* 0x000fe20001800000 */
[----:B------:R-:W-:Y:S01]  /*25e0*/  FMUL R2, R29, R2 ;  /* 0x000000021d027220 */ /* 0x000fe20000400000 */
[----:B------:R-:W-:Y:S01]  /*25f0*/  FSEL R31, R31, -RZ, P2 ;  /* 0x800000ff1f1f7208 */ /* 0x000fe20001000000 */
[----:B------:R-:W-:Y:S01]  /*2600*/  FMUL R5, R24, R5 ;  /* 0x0000000518057220 */ /* 0x000fe20000400000 */
[----:B------:R-:W-:Y:S01]  /*2610*/  FMUL R27, R27, R34 ;  /* 0x000000221b1b7220 */ /* 0x000fe20000400000 */
[----:B------:R-:W-:Y:S01]  /*2620*/  FMUL R3, R3, R8 ;  /* 0x0000000803037220 */ /* 0x000fe20000400000 */
[----:B------:R-:W-:Y:S01]  /*2630*/  FMUL R6, R6, R7 ;  /* 0x0000000706067220 */ /* 0x000fe20000400000 */
[----:B------:R-:W-:-:S02]  /*2640*/  PLOP3.LUT P2, PT, PT, PT, UP0, 0x40, 0x0 ;  /* 0x000000000000781c */ /* 0x000fc40003f4e808 */
[----:B------:R-:W-:Y:S02]  /*2650*/  PLOP3.LUT P4, PT, PT, PT, UP0, 0x40, 0x0 ;  /* 0x000000000000781c */ /* 0x000fe40003f8e808 */
[----:B------:R-:W-:Y:S02]  /*2660*/  PLOP3.LUT P3, PT, PT, PT, UP0, 0x40, 0x0 ;  /* 0x000000000000781c */ /* 0x000fe40003f6e808 */
[----:B------:R-:W-:Y:S02]  /*2670*/  FSEL R2, R2, -RZ, P2 ;  /* 0x800000ff02027208 */ /* 0x000fe40001000000 */
[----:B------:R-:W-:Y:S02]  /*2680*/  FSEL R5, R5, -RZ, P4 ;  /* 0x800000ff05057208 */ /* 0x000fe40002000000 */
[----:B------:R-:W-:Y:S02]  /*2690*/  FSEL R27, R27, -RZ, P3 ;  /* 0x800000ff1b1b7208 */ /* 0x000fe40001800000 */
[----:B------:R-:W-:-:S02]  /*26a0*/  FSEL R4, R3, -RZ, P0 ;  /* 0x800000ff03047208 */ /* 0x000fc40000000000 */
[----:B------:R-:W-:Y:S01]  /*26b0*/  FSEL R6, R6, -RZ, P0 ;  /* 0x800000ff06067208 */ /* 0x000fe20000000000 */
[----:B------:R-:W-:Y:S01]  /*26c0*/  FADD R20, R23, R20 ;  /* 0x0000001417147221 */ /* 0x000fe20000000000 */
[----:B------:R-:W-:Y:S01]  /*26d0*/  FADD R16, R31, R16 ;  /* 0x000000101f107221 */ /* 0x000fe20000000000 */
[----:B------:R-:W-:Y:S01]  /*26e0*/  FADD R15, R2, R15 ;  /* 0x0000000f020f7221 */ /* 0x000fe20000000000 */
[----:B------:R-:W-:Y:S01]  /*26f0*/  FADD R0, R5, R0 ;  /* 0x0000000005007221 */ /* 0x000fe20000000000 */
[----:B------:R-:W-:Y:S01]  /*2700*/  FADD R12, R27, R12 ;  /* 0x0000000c1b0c7221 */ /* 0x000fe20000000000 */
[----:B------:R-:W-:Y:S01]  /*2710*/  FADD R11, R4, R11 ;  /* 0x0000000b040b7221 */ /* 0x000fe20000000000 */
[----:B------:R-:W-:Y:S01]  /*2720*/  FADD R13, R6, R13 ;  /* 0x0000000d060d7221 */ /* 0x000fe20000000000 */
[----:B------:R-:W-:Y:S01]  /*2730*/  @P1 CALL.REL.NOINC `(.L_x_0) ;  /* 0x0000001000001944 */ /* 0x000fe20003c00000 */
[----:B------:R-:W-:Y:S05]  /*2740*/  BRA `(.L_x_1) ;  /* 0xffffd9c000007947 */ /* 0x000fea000383ffff */
.L_x_0:
[----:B------:R-:W-:Y:S01]  /*2750*/  FADD R20, R19, R20 ;  /* 0x0000001413147221 */ /* 0x000fe20000000000 */
[----:B------:R-:W0:Y:S01]  /*2760*/  S2R R8, SR_TID.X ;  /* 0x0000000000087919 */ /* 0x000e220000002100 */
[----:B------:R-:W-:-:S02]  /*2770*/  UMOV UR7, 0x4 ;  /* 0x0000000400077882 */ /* 0x000fc40000000000 */
[----:B------:R-:W-:Y:S01]  /*2780*/  FADD R15, R15, R20 ;  /* 0x000000140f0f7221 */ /* 0x000fe20000000000 */
[----:B------:R-:W-:Y:S02]  /*2790*/  ULDC.64 UR4, c[0x0][0x170] ;  /* 0x00005c0000047ab9 */ /* 0x000fe40000000a00 */
[----:B------:R-:W-:Y:S01]  /*27a0*/  UIMAD.WIDE UR4, UR6, UR7, UR4 ;  /* 0x00000007060472a5 */ /* 0x000fe2000f8e0204 */
[----:B------:R-:W-:-:S04]  /*27b0*/  FADD R15, R16, R15 ;  /* 0x0000000f100f7221 */ /* 0x000fc80000000000 */
[----:B------:R-:W-:-:S04]  /*27c0*/  FADD R15, R12, R15 ;  /* 0x0000000f0c0f7221 */ /* 0x000fc80000000000 */
[----:B------:R-:W-:-:S04]  /*27d0*/  FADD R0, R0, R15 ;  /* 0x0000000f00007221 */ /* 0x000fc80000000000 */
[----:B------:R-:W-:-:S04]  /*27e0*/  FADD R0, R11, R0 ;  /* 0x000000000b007221 */ /* 0x000fc80000000000 */
[----:B------:R-:W-:Y:S01]  /*27f0*/  FADD R0, R13, R0 ;  /* 0x000000000d007221 */ /* 0x000fe20000000000 */
[C---:B0-----:R-:W-:Y:S02]  /*2800*/  LOP3.LUT P0, RZ, R8.reuse, 0x1f, RZ, 0xc0, !PT ;  /* 0x0000001f08ff7812 */ /* 0x041fe4000780c0ff */
[----:B------:R-:W-:Y:S02]  /*2810*/  ISETP.GE.AND P1, PT, R8, 0x8, PT ;  /* 0x000000080800780c */ /* 0x000fe40003f26270 */
[----:B------:R-:W0:Y:S02]  /*2820*/  SHFL.BFLY PT, R3, R0, 0x10, 0x1f ;  /* 0x0e001f0000037f89 */ /* 0x000e2400000e0000 */
[----:B0-----:R-:W-:Y:S01]  /*2830*/  FADD R3, R0, R3 ;  /* 0x0000000300037221 */ /* 0x001fe20000000000 */
[----:B------:R-:W-:-:S04]  /*2840*/  SHF.R.U32.HI R0, RZ, 0x3, R8 ;  /* 0x00000003ff007819 */ /* 0x000fc80000011608 */
[----:B------:R-:W0:Y:S01]  /*2850*/  SHFL.BFLY PT, R2, R3, 0x8, 0x1f ;  /* 0x0d001f0003027f89 */ /* 0x000e2200000e0000 */
[----:B------:R-:W-:Y:S01]  /*2860*/  LOP3.LUT R0, R0, 0x1c, RZ, 0xc0, !PT ;  /* 0x0000001c00007812 */ /* 0x000fe200078ec0ff */
[----:B0-----:R-:W-:-:S05]  /*2870*/  FADD R2, R3, R2 ;  /* 0x0000000203027221 */ /* 0x001fca0000000000 */
[----:B------:R-:W0:Y:S02]  /*2880*/  SHFL.BFLY PT, R5, R2, 0x4, 0x1f ;  /* 0x0c801f0002057f89 */ /* 0x000e2400000e0000 */
[----:B0-----:R-:W-:-:S05]  /*2890*/  FADD R5, R2, R5 ;  /* 0x0000000502057221 */ /* 0x001fca0000000000 */
[----:B------:R-:W0:Y:S02]  /*28a0*/  SHFL.BFLY PT, R4, R5, 0x2, 0x1f ;  /* 0x0c401f0005047f89 */ /* 0x000e2400000e0000 */
[----:B0-----:R-:W-:-:S05]  /*28b0*/  FADD R4, R5, R4 ;  /* 0x0000000405047221 */ /* 0x001fca0000000000 */
[----:B------:R-:W0:Y:S02]  /*28c0*/  SHFL.BFLY PT, R7, R4, 0x1, 0x1f ;  /* 0x0c201f0004077f89 */ /* 0x000e2400000e0000 */
[----:B0-----:R-:W-:-:S05]  /*28d0*/  FADD R7, R4, R7 ;  /* 0x0000000704077221 */ /* 0x001fca0000000000 */
[----:B------:R-:W-:Y:S04]  /*28e0*/  @!P0 STS [R0], R7 ;  /* 0x0000000700008388 */ /* 0x000fe80000000800 */
[----:B------:R-:W-:Y:S06]  /*28f0*/  BAR.SYNC 0x0 ;  /* 0x0000000000007b1d */ /* 0x000fec0000000000 */
[----:B------:R-:W0:Y:S01]  /*2900*/  @!P1 LDS R6, [R8.X4] ;  /* 0x0000000008069984 */ /* 0x000e220000004800 */
[----:B------:R-:W-:-:S04]  /*2910*/  LOP3.LUT P0, RZ, R8, 0x7, RZ, 0xc0, !PT ;  /* 0x0000000708ff7812 */ /* 0x000fc8000780c0ff */
[----:B------:R-:W-:Y:S01]  /*2920*/  ISETP.LT.AND P0, PT, R8, 0x8, !P0 ;  /* 0x000000080800780c */ /* 0x000fe20004701270 */
[----:B0-----:R-:W0:Y:S02]  /*2930*/  SHFL.BFLY PT, R3, R6, 0x4, 0x1f ;  /* 0x0c801f0006037f89 */ /* 0x001e2400000e0000 */
[----:B0-----:R-:W-:-:S05]  /*2940*/  FADD R3, R6, R3 ;  /* 0x0000000306037221 */ /* 0x001fca0000000000 */
[----:B------:R-:W0:Y:S02]  /*2950*/  SHFL.BFLY PT, R2, R3, 0x2, 0x1f ;  /* 0x0c401f0003027f89 */ /* 0x000e2400000e0000 */
[----:B0-----:R-:W-:Y:S01]  /*2960*/  FADD R2, R3, R2 ;  /* 0x0000000203027221 */ /* 0x001fe20000000000 */
[----:B------:R-:W-:-:S04]  /*2970*/  LOP3.LUT R3, R8, 0xff, RZ, 0xc0, !PT ;  /* 0x000000ff08037812 */ /* 0x000fc800078ec0ff */
[----:B------:R-:W0:Y:S02]  /*2980*/  SHFL.BFLY PT, R5, R2, 0x1, 0x1f ;  /* 0x0c201f0002057f89 */ /* 0x000e2400000e0000 */
[----:B0-----:R-:W-:-:S05]  /*2990*/  FADD R5, R2, R5 ;  /* 0x0000000502057221 */ /* 0x001fca0000000000 */
[----:B------:R-:W-:Y:S04]  /*29a0*/  @P0 STS [R8.X4], R5 ;  /* 0x0000000508000388 */ /* 0x000fe80000004800 */
[----:B------:R-:W-:Y:S06]  /*29b0*/  BAR.SYNC 0x0 ;  /* 0x0000000000007b1d */ /* 0x000fec0000000000 */
[----:B------:R-:W0:Y:S04]  /*29c0*/  LDS R0, [RZ] ;  /* 0x00000000ff007984 */ /* 0x000e280000000800 */
[----:B------:R-:W-:Y:S06]  /*29d0*/  BAR.SYNC 0x0 ;  /* 0x0000000000007b1d */ /* 0x000fec0000000000 */
[----:B------:R-:W-:-:S04]  /*29e0*/  PLOP3.LUT P0, PT, PT, PT, UP0, 0x40, 0x0 ;  /* 0x000000000000781c */ /* 0x000fc80003f0e808 */
[----:B------:R-:W-:Y:S01]  /*29f0*/  ISETP.EQ.AND P0, PT, R3, RZ, P0 ;  /* 0x000000ff0300720c */ /* 0x000fe20000702270 */
[----:B0-----:R-:W-:Y:S04]  /*2a00*/  STS [RZ], R0 ;  /* 0x00000000ff007388 */ /* 0x001fe80000000800 */
[----:B------:R-:W-:Y:S08]  /*2a10*/  BAR.SYNC 0x0 ;  /* 0x0000000000007b1d */ /* 0x000ff00000000000 */
[----:B------:R-:W-:Y:S05]  /*2a20*/  @!P0 EXIT ;  /* 0x000000000000894d */ /* 0x000fea0003800000 */
[----:B------:R-:W0:Y:S01]  /*2a30*/  LDS R5, [RZ] ;  /* 0x00000000ff057984 */ /* 0x000e220000000800 */
[----:B------:R-:W-:-:S02]  /*2a40*/  MOV R2, UR4 ;  /* 0x0000000400027c02 */ /* 0x000fc40008000f00 */
[----:B------:R-:W-:-:S05]  /*2a50*/  MOV R3, UR5 ;  /* 0x0000000500037c02 */ /* 0x000fca0008000f00 */
[----:B0-----:R-:W-:Y:S01]  /*2a60*/  STG.E [R2.64], R5 ;  /* 0x0000000502007986 */ /* 0x001fe2000c101908 */
[----:B------:R-:W-:Y:S05]  /*2a70*/  EXIT ;  /* 0x000000000000794d */ /* 0x000fea0003800000 */
.L_x_2:
[----:B------:R-:W-:-:S00]  /*2a80*/  BRA `(.L_x_2) ;  /* 0xfffffff000007947 */ /* 0x000fc0000383ffff */
[----:B------:R-:W-:-:S00]  /*2a90*/  NOP ;  /* 0x0000000000007918 */ /* 0x000fc00000000000 */
        /* <DEDUP_REMOVED lines=14> */
.L_x_3:


//--------------------- .nv.global.init           --------------------------
	.section	.nv.global.init,"aw",@progbits
.nv.global.init:
	.type		_$_str,@object
	.size		_$_str,(.L_0 - _$_str)
_$_str:
        /*0000*/ 	.byte	0x5f, 0x5f, 0x43, 0x55, 0x44, 0x41, 0x5f, 0x46, 0x54, 0x5a, 0x00
.L_0:


//--------------------- .nv.shared.triton__0d1d2d34 --------------------------
	.section	.nv.shared.triton__0d1d2d34,"aw",@nobits
	.align	16
